//
// Generated by NVIDIA NVVM Compiler
//
// Compiler Build ID: CL-31833905
// Cuda compilation tools, release 11.8, V11.8.89
// Based on NVVM 7.0.1
//

.version 7.8
.target sm_52
.address_size 64

	// .globl	hinge_d_loss_kernel

.visible .entry hinge_d_loss_kernel(
	.param .u64 hinge_d_loss_kernel_param_0,
	.param .u64 hinge_d_loss_kernel_param_1,
	.param .u64 hinge_d_loss_kernel_param_2,
	.param .u32 hinge_d_loss_kernel_param_3
)
{
	.reg .pred 	%p<4>;
	.reg .f32 	%f<11>;
	.reg .b32 	%r<9>;
	.reg .b64 	%rd<11>;


	ld.param.u64 	%rd1, [hinge_d_loss_kernel_param_0];
	ld.param.u64 	%rd2, [hinge_d_loss_kernel_param_1];
	ld.param.u64 	%rd3, [hinge_d_loss_kernel_param_2];
	ld.param.u32 	%r2, [hinge_d_loss_kernel_param_3];
	mov.u32 	%r3, %ctaid.x;
	mov.u32 	%r4, %nctaid.x;
	mov.u32 	%r5, %ctaid.y;
	mad.lo.s32 	%r6, %r5, %r4, %r3;
	mov.u32 	%r7, %ntid.x;
	mov.u32 	%r8, %tid.x;
	mad.lo.s32 	%r1, %r6, %r7, %r8;
	setp.ge.s32 	%p1, %r1, %r2;
	@%p1 bra 	$L__BB0_2;

	cvta.to.global.u64 	%rd4, %rd1;
	mul.wide.s32 	%rd5, %r1, 4;
	add.s64 	%rd6, %rd4, %rd5;
	ld.global.f32 	%f1, [%rd6];
	mov.f32 	%f2, 0f3F800000;
	sub.f32 	%f3, %f2, %f1;
	setp.gt.f32 	%p2, %f3, 0f3F800000;
	selp.f32 	%f4, %f3, 0f00000000, %p2;
	cvta.to.global.u64 	%rd7, %rd2;
	add.s64 	%rd8, %rd7, %rd5;
	ld.global.f32 	%f5, [%rd8];
	add.f32 	%f6, %f5, 0f3F800000;
	setp.gt.f32 	%p3, %f6, 0f3F800000;
	selp.f32 	%f7, %f6, 0f00000000, %p3;
	cvt.rn.f32.s32 	%f8, %r2;
	div.rn.f32 	%f9, %f7, %f8;
	fma.rn.f32 	%f10, %f9, 0f3F000000, %f4;
	cvta.to.global.u64 	%rd9, %rd3;
	add.s64 	%rd10, %rd9, %rd5;
	st.global.f32 	[%rd10], %f10;

$L__BB0_2:
	ret;

}
	// .globl	hinge_d_loss_back_kernel
.visible .entry hinge_d_loss_back_kernel(
	.param .u64 hinge_d_loss_back_kernel_param_0,
	.param .u64 hinge_d_loss_back_kernel_param_1,
	.param .u64 hinge_d_loss_back_kernel_param_2,
	.param .u64 hinge_d_loss_back_kernel_param_3,
	.param .u32 hinge_d_loss_back_kernel_param_4
)
{
	.reg .pred 	%p<5>;
	.reg .f32 	%f<13>;
	.reg .b32 	%r<14>;
	.reg .b64 	%rd<16>;


	ld.param.u64 	%rd3, [hinge_d_loss_back_kernel_param_0];
	ld.param.u64 	%rd4, [hinge_d_loss_back_kernel_param_1];
	ld.param.u64 	%rd5, [hinge_d_loss_back_kernel_param_2];
	ld.param.u64 	%rd6, [hinge_d_loss_back_kernel_param_3];
	ld.param.u32 	%r2, [hinge_d_loss_back_kernel_param_4];
	mov.u32 	%r3, %nctaid.x;
	mov.u32 	%r4, %ctaid.y;
	mov.u32 	%r5, %ctaid.x;
	mad.lo.s32 	%r6, %r4, %r3, %r5;
	mov.u32 	%r7, %ntid.x;
	mov.u32 	%r8, %tid.x;
	mad.lo.s32 	%r1, %r6, %r7, %r8;
	setp.ge.s32 	%p1, %r1, %r2;
	@%p1 bra 	$L__BB1_6;

	cvt.s64.s32 	%rd1, %r1;
	cvta.to.global.u64 	%rd7, %rd3;
	mul.wide.s32 	%rd8, %r1, 4;
	add.s64 	%rd9, %rd7, %rd8;
	ld.global.f32 	%f4, [%rd9];
	mov.f32 	%f5, 0f3F800000;
	sub.f32 	%f6, %f5, %f4;
	setp.leu.f32 	%p2, %f6, 0f00000000;
	mov.f32 	%f12, 0f00000000;
	@%p2 bra 	$L__BB1_3;

	mov.u32 	%r9, -1;
	div.s32 	%r10, %r9, %r2;
	cvt.rn.f32.s32 	%f7, %r10;
	mul.f32 	%f12, %f7, 0f3F000000;

$L__BB1_3:
	cvta.to.global.u64 	%rd10, %rd5;
	shl.b64 	%rd11, %rd1, 2;
	add.s64 	%rd12, %rd10, %rd11;
	st.global.f32 	[%rd12], %f12;
	cvta.to.global.u64 	%rd13, %rd4;
	add.s64 	%rd14, %rd13, %rd11;
	ld.global.f32 	%f8, [%rd14];
	add.f32 	%f9, %f8, 0f3F800000;
	setp.gt.f32 	%p3, %f9, 0f00000000;
	cvta.to.global.u64 	%rd15, %rd6;
	add.s64 	%rd2, %rd15, %rd11;
	@%p3 bra 	$L__BB1_5;
	bra.uni 	$L__BB1_4;

$L__BB1_5:
	add.s32 	%r12, %r2, 1;
	setp.lt.u32 	%p4, %r12, 3;
	selp.b32 	%r13, %r2, 0, %p4;
	cvt.rn.f32.s32 	%f10, %r13;
	mul.f32 	%f11, %f10, 0f3F000000;
	st.global.f32 	[%rd2], %f11;
	bra.uni 	$L__BB1_6;

$L__BB1_4:
	mov.u32 	%r11, 0;
	st.global.u32 	[%rd2], %r11;

$L__BB1_6:
	ret;

}
	// .globl	hinge_d_real_loss_kernel
.visible .entry hinge_d_real_loss_kernel(
	.param .u64 hinge_d_real_loss_kernel_param_0,
	.param .u64 hinge_d_real_loss_kernel_param_1,
	.param .u32 hinge_d_real_loss_kernel_param_2
)
{
	.reg .pred 	%p<3>;
	.reg .f32 	%f<8>;
	.reg .b32 	%r<9>;
	.reg .b64 	%rd<8>;


	ld.param.u64 	%rd1, [hinge_d_real_loss_kernel_param_0];
	ld.param.u64 	%rd2, [hinge_d_real_loss_kernel_param_1];
	ld.param.u32 	%r2, [hinge_d_real_loss_kernel_param_2];
	mov.u32 	%r3, %ctaid.x;
	mov.u32 	%r4, %nctaid.x;
	mov.u32 	%r5, %ctaid.y;
	mad.lo.s32 	%r6, %r5, %r4, %r3;
	mov.u32 	%r7, %ntid.x;
	mov.u32 	%r8, %tid.x;
	mad.lo.s32 	%r1, %r6, %r7, %r8;
	setp.ge.s32 	%p1, %r1, %r2;
	@%p1 bra 	$L__BB2_2;

	cvta.to.global.u64 	%rd3, %rd1;
	mul.wide.s32 	%rd4, %r1, 4;
	add.s64 	%rd5, %rd3, %rd4;
	ld.global.f32 	%f1, [%rd5];
	mov.f32 	%f2, 0f3F800000;
	sub.f32 	%f3, %f2, %f1;
	setp.gt.f32 	%p2, %f3, 0f3F800000;
	selp.f32 	%f4, %f3, 0f00000000, %p2;
	cvt.rn.f32.s32 	%f5, %r2;
	div.rn.f32 	%f6, %f4, %f5;
	mul.f32 	%f7, %f6, 0f3F000000;
	cvta.to.global.u64 	%rd6, %rd2;
	add.s64 	%rd7, %rd6, %rd4;
	st.global.f32 	[%rd7], %f7;

$L__BB2_2:
	ret;

}
	// .globl	hinge_d_fake_loss_kernel
.visible .entry hinge_d_fake_loss_kernel(
	.param .u64 hinge_d_fake_loss_kernel_param_0,
	.param .u64 hinge_d_fake_loss_kernel_param_1,
	.param .u32 hinge_d_fake_loss_kernel_param_2
)
{
	.reg .pred 	%p<3>;
	.reg .f32 	%f<7>;
	.reg .b32 	%r<9>;
	.reg .b64 	%rd<8>;


	ld.param.u64 	%rd1, [hinge_d_fake_loss_kernel_param_0];
	ld.param.u64 	%rd2, [hinge_d_fake_loss_kernel_param_1];
	ld.param.u32 	%r2, [hinge_d_fake_loss_kernel_param_2];
	mov.u32 	%r3, %ctaid.x;
	mov.u32 	%r4, %nctaid.x;
	mov.u32 	%r5, %ctaid.y;
	mad.lo.s32 	%r6, %r5, %r4, %r3;
	mov.u32 	%r7, %ntid.x;
	mov.u32 	%r8, %tid.x;
	mad.lo.s32 	%r1, %r6, %r7, %r8;
	setp.ge.s32 	%p1, %r1, %r2;
	@%p1 bra 	$L__BB3_2;

	cvta.to.global.u64 	%rd3, %rd1;
	mul.wide.s32 	%rd4, %r1, 4;
	add.s64 	%rd5, %rd3, %rd4;
	ld.global.f32 	%f1, [%rd5];
	add.f32 	%f2, %f1, 0f3F800000;
	setp.gt.f32 	%p2, %f2, 0f3F800000;
	selp.f32 	%f3, %f2, 0f00000000, %p2;
	cvt.rn.f32.s32 	%f4, %r2;
	div.rn.f32 	%f5, %f3, %f4;
	mul.f32 	%f6, %f5, 0f3F000000;
	cvta.to.global.u64 	%rd6, %rd2;
	add.s64 	%rd7, %rd6, %rd4;
	st.global.f32 	[%rd7], %f6;

$L__BB3_2:
	ret;

}
	// .globl	hinge_d_loss_real_back_kernel
.visible .entry hinge_d_loss_real_back_kernel(
	.param .u64 hinge_d_loss_real_back_kernel_param_0,
	.param .u64 hinge_d_loss_real_back_kernel_param_1,
	.param .f32 hinge_d_loss_real_back_kernel_param_2,
	.param .u32 hinge_d_loss_real_back_kernel_param_3
)
{
	.reg .pred 	%p<3>;
	.reg .f32 	%f<8>;
	.reg .b32 	%r<11>;
	.reg .b64 	%rd<10>;


	ld.param.u64 	%rd2, [hinge_d_loss_real_back_kernel_param_0];
	ld.param.u64 	%rd3, [hinge_d_loss_real_back_kernel_param_1];
	ld.param.f32 	%f1, [hinge_d_loss_real_back_kernel_param_2];
	ld.param.u32 	%r2, [hinge_d_loss_real_back_kernel_param_3];
	mov.u32 	%r3, %nctaid.x;
	mov.u32 	%r4, %ctaid.y;
	mov.u32 	%r5, %ctaid.x;
	mad.lo.s32 	%r6, %r4, %r3, %r5;
	mov.u32 	%r7, %ntid.x;
	mov.u32 	%r8, %tid.x;
	mad.lo.s32 	%r1, %r6, %r7, %r8;
	setp.ge.s32 	%p1, %r1, %r2;
	@%p1 bra 	$L__BB4_3;

	cvta.to.global.u64 	%rd4, %rd2;
	cvt.s64.s32 	%rd1, %r1;
	mul.wide.s32 	%rd5, %r1, 4;
	add.s64 	%rd6, %rd4, %rd5;
	ld.global.f32 	%f2, [%rd6];
	mov.f32 	%f3, 0f3F800000;
	sub.f32 	%f4, %f3, %f2;
	setp.leu.f32 	%p2, %f4, 0f00000000;
	@%p2 bra 	$L__BB4_3;

	mov.u32 	%r9, -1;
	div.s32 	%r10, %r9, %r2;
	cvt.rn.f32.s32 	%f5, %r10;
	mul.f32 	%f6, %f5, 0f3F000000;
	mul.f32 	%f7, %f6, %f1;
	cvta.to.global.u64 	%rd7, %rd3;
	shl.b64 	%rd8, %rd1, 2;
	add.s64 	%rd9, %rd7, %rd8;
	st.global.f32 	[%rd9], %f7;

$L__BB4_3:
	ret;

}
	// .globl	hinge_d_loss_fake_back_kernel
.visible .entry hinge_d_loss_fake_back_kernel(
	.param .u64 hinge_d_loss_fake_back_kernel_param_0,
	.param .u64 hinge_d_loss_fake_back_kernel_param_1,
	.param .f32 hinge_d_loss_fake_back_kernel_param_2,
	.param .u32 hinge_d_loss_fake_back_kernel_param_3
)
{
	.reg .pred 	%p<4>;
	.reg .f32 	%f<7>;
	.reg .b32 	%r<11>;
	.reg .b64 	%rd<10>;


	ld.param.u64 	%rd2, [hinge_d_loss_fake_back_kernel_param_0];
	ld.param.u64 	%rd3, [hinge_d_loss_fake_back_kernel_param_1];
	ld.param.f32 	%f1, [hinge_d_loss_fake_back_kernel_param_2];
	ld.param.u32 	%r2, [hinge_d_loss_fake_back_kernel_param_3];
	mov.u32 	%r3, %nctaid.x;
	mov.u32 	%r4, %ctaid.y;
	mov.u32 	%r5, %ctaid.x;
	mad.lo.s32 	%r6, %r4, %r3, %r5;
	mov.u32 	%r7, %ntid.x;
	mov.u32 	%r8, %tid.x;
	mad.lo.s32 	%r1, %r6, %r7, %r8;
	setp.ge.s32 	%p1, %r1, %r2;
	@%p1 bra 	$L__BB5_3;

	cvta.to.global.u64 	%rd4, %rd2;
	cvt.s64.s32 	%rd1, %r1;
	mul.wide.s32 	%rd5, %r1, 4;
	add.s64 	%rd6, %rd4, %rd5;
	ld.global.f32 	%f2, [%rd6];
	add.f32 	%f3, %f2, 0f3F800000;
	setp.leu.f32 	%p2, %f3, 0f00000000;
	@%p2 bra 	$L__BB5_3;

	add.s32 	%r9, %r2, 1;
	setp.lt.u32 	%p3, %r9, 3;
	selp.b32 	%r10, %r2, 0, %p3;
	cvt.rn.f32.s32 	%f4, %r10;
	mul.f32 	%f5, %f4, 0f3F000000;
	mul.f32 	%f6, %f5, %f1;
	cvta.to.global.u64 	%rd7, %rd3;
	shl.b64 	%rd8, %rd1, 2;
	add.s64 	%rd9, %rd7, %rd8;
	st.global.f32 	[%rd9], %f6;

$L__BB5_3:
	ret;

}



// ===== COMPILED SASS (sm_100) =====

	.target	sm_100

	.elftype	@"ET_EXEC"


//--------------------- .note.nv.tkinfo           --------------------------
	.section	.note.nv.tkinfo,"",@"SHT_NOTE"
	.sectionflags	@"SHF_NOTE_NV_TKINFO"
	.tkinfo
        /*0018*/ 	.word	0x00000002
        /*0030*/ 	.string	""
        /*0030*/ 	.string	"ptxas"
        /*0030*/ 	.string	"Cuda compilation tools, release 13.0, V13.0.88"
        /*0030*/ 	.string	"Build cuda_13.0.r13.0/compiler.36424714_0"
        /*0030*/ 	.string	"-arch sm_100 "



//--------------------- .note.nv.cuinfo           --------------------------
	.section	.note.nv.cuinfo,"",@"SHT_NOTE"
	.sectionflags	@"SHF_NOTE_NV_CUINFO"
        /*0018*/ 	.short	0x0002
        /*001a*/ 	.short	0x0034
        /*001c*/ 	.short	0x0082
	.zero		2


//--------------------- .nv.info                  --------------------------
	.section	.nv.info,"",@"SHT_CUDA_INFO"
	.align	4


	//----- nvinfo : EIATTR_REGCOUNT
	.align		4
        /*0000*/ 	.byte	0x04, 0x2f
        /*0002*/ 	.short	(.L_1 - .L_0)
	.align		4
.L_0:
        /*0004*/ 	.word	index@(hinge_d_loss_kernel)
        /*0008*/ 	.word	0x00000010


	//----- nvinfo : EIATTR_FRAME_SIZE
	.align		4
.L_1:
        /*000c*/ 	.byte	0x04, 0x11
        /*000e*/ 	.short	(.L_3 - .L_2)
	.align		4
.L_2:
        /*0010*/ 	.word	index@($__internal_2_$__cuda_sm3x_div_rn_noftz_f32_slowpath)
        /*0014*/ 	.word	0x00000000


	//----- nvinfo : EIATTR_FRAME_SIZE
	.align		4
.L_3:
        /*0018*/ 	.byte	0x04, 0x11
        /*001a*/ 	.short	(.L_5 - .L_4)
	.align		4
.L_4:
        /*001c*/ 	.word	index@(hinge_d_loss_kernel)
        /*0020*/ 	.word	0x00000000


	//----- nvinfo : EIATTR_REGCOUNT
	.align		4
.L_5:
        /*0024*/ 	.byte	0x04, 0x2f
        /*0026*/ 	.short	(.L_7 - .L_6)
	.align		4
.L_6:
        /*0028*/ 	.word	index@(hinge_d_loss_back_kernel)
        /*002c*/ 	.word	0x0000000c


	//----- nvinfo : EIATTR_FRAME_SIZE
	.align		4
.L_7:
        /*0030*/ 	.byte	0x04, 0x11
        /*0032*/ 	.short	(.L_9 - .L_8)
	.align		4
.L_8:
        /*0034*/ 	.word	index@(hinge_d_loss_back_kernel)
        /*0038*/ 	.word	0x00000000


	//----- nvinfo : EIATTR_REGCOUNT
	.align		4
.L_9:
        /*003c*/ 	.byte	0x04, 0x2f
        /*003e*/ 	.short	(.L_11 - .L_10)
	.align		4
.L_10:
        /*0040*/ 	.word	index@(hinge_d_real_loss_kernel)
        /*0044*/ 	.word	0x00000010


	//----- nvinfo : EIATTR_FRAME_SIZE
	.align		4
.L_11:
        /*0048*/ 	.byte	0x04, 0x11
        /*004a*/ 	.short	(.L_13 - .L_12)
	.align		4
.L_12:
        /*004c*/ 	.word	index@($__internal_1_$__cuda_sm3x_div_rn_noftz_f32_slowpath)
        /*0050*/ 	.word	0x00000000


	//----- nvinfo : EIATTR_FRAME_SIZE
	.align		4
.L_13:
        /*0054*/ 	.byte	0x04, 0x11
        /*0056*/ 	.short	(.L_15 - .L_14)
	.align		4
.L_14:
        /*0058*/ 	.word	index@(hinge_d_real_loss_kernel)
        /*005c*/ 	.word	0x00000000


	//----- nvinfo : EIATTR_REGCOUNT
	.align		4
.L_15:
        /*0060*/ 	.byte	0x04, 0x2f
        /*0062*/ 	.short	(.L_17 - .L_16)
	.align		4
.L_16:
        /*0064*/ 	.word	index@(hinge_d_fake_loss_kernel)
        /*0068*/ 	.word	0x00000010


	//----- nvinfo : EIATTR_FRAME_SIZE
	.align		4
.L_17:
        /*006c*/ 	.byte	0x04, 0x11
        /*006e*/ 	.short	(.L_19 - .L_18)
	.align		4
.L_18:
        /*0070*/ 	.word	index@($__internal_0_$__cuda_sm3x_div_rn_noftz_f32_slowpath)
        /*0074*/ 	.word	0x00000000


	//----- nvinfo : EIATTR_FRAME_SIZE
	.align		4
.L_19:
        /*0078*/ 	.byte	0x04, 0x11
        /*007a*/ 	.short	(.L_21 - .L_20)
	.align		4
.L_20:
        /*007c*/ 	.word	index@(hinge_d_fake_loss_kernel)
        /*0080*/ 	.word	0x00000000


	//----- nvinfo : EIATTR_REGCOUNT
	.align		4
.L_21:
        /*0084*/ 	.byte	0x04, 0x2f
        /*0086*/ 	.short	(.L_23 - .L_22)
	.align		4
.L_22:
        /*0088*/ 	.word	index@(hinge_d_loss_real_back_kernel)
        /*008c*/ 	.word	0x0000000a


	//----- nvinfo : EIATTR_FRAME_SIZE
	.align		4
.L_23:
        /*0090*/ 	.byte	0x04, 0x11
        /*0092*/ 	.short	(.L_25 - .L_24)
	.align		4
.L_24:
        /*0094*/ 	.word	index@(hinge_d_loss_real_back_kernel)
        /*0098*/ 	.word	0x00000000


	//----- nvinfo : EIATTR_REGCOUNT
	.align		4
.L_25:
        /*009c*/ 	.byte	0x04, 0x2f
        /*009e*/ 	.short	(.L_27 - .L_26)
	.align		4
.L_26:
        /*00a0*/ 	.word	index@(hinge_d_loss_fake_back_kernel)
        /*00a4*/ 	.word	0x00000008


	//----- nvinfo : EIATTR_FRAME_SIZE
	.align		4
.L_27:
        /*00a8*/ 	.byte	0x04, 0x11
        /*00aa*/ 	.short	(.L_29 - .L_28)
	.align		4
.L_28:
        /*00ac*/ 	.word	index@(hinge_d_loss_fake_back_kernel)
        /*00b0*/ 	.word	0x00000000


	//----- nvinfo : EIATTR_MIN_STACK_SIZE
	.align		4
.L_29:
        /*00b4*/ 	.byte	0x04, 0x12
        /*00b6*/ 	.short	(.L_31 - .L_30)
	.align		4
.L_30:
        /*00b8*/ 	.word	index@(hinge_d_loss_fake_back_kernel)
        /*00bc*/ 	.word	0x00000000


	//----- nvinfo : EIATTR_MIN_STACK_SIZE
	.align		4
.L_31:
        /*00c0*/ 	.byte	0x04, 0x12
        /*00c2*/ 	.short	(.L_33 - .L_32)
	.align		4
.L_32:
        /*00c4*/ 	.word	index@(hinge_d_loss_real_back_kernel)
        /*00c8*/ 	.word	0x00000000


	//----- nvinfo : EIATTR_MIN_STACK_SIZE
	.align		4
.L_33:
        /*00cc*/ 	.byte	0x04, 0x12
        /*00ce*/ 	.short	(.L_35 - .L_34)
	.align		4
.L_34:
        /*00d0*/ 	.word	index@(hinge_d_fake_loss_kernel)
        /*00d4*/ 	.word	0x00000000


	//----- nvinfo : EIATTR_MIN_STACK_SIZE
	.align		4
.L_35:
        /*00d8*/ 	.byte	0x04, 0x12
        /*00da*/ 	.short	(.L_37 - .L_36)
	.align		4
.L_36:
        /*00dc*/ 	.word	index@(hinge_d_real_loss_kernel)
        /*00e0*/ 	.word	0x00000000


	//----- nvinfo : EIATTR_MIN_STACK_SIZE
	.align		4
.L_37:
        /*00e4*/ 	.byte	0x04, 0x12
        /*00e6*/ 	.short	(.L_39 - .L_38)
	.align		4
.L_38:
        /*00e8*/ 	.word	index@(hinge_d_loss_back_kernel)
        /*00ec*/ 	.word	0x00000000


	//----- nvinfo : EIATTR_MIN_STACK_SIZE
	.align		4
.L_39:
        /*00f0*/ 	.byte	0x04, 0x12
        /*00f2*/ 	.short	(.L_41 - .L_40)
	.align		4
.L_40:
        /*00f4*/ 	.word	index@(hinge_d_loss_kernel)
        /*00f8*/ 	.word	0x00000000
.L_41:


//--------------------- .nv.compat                --------------------------
	.section	.nv.compat,"",@"SHT_CUDA_COMPAT_INFO"
	.align	4
        /*0000*/ 	.byte	0x02, 0x09, 0x00, 0x00, 0x02, 0x02, 0x01, 0x00, 0x02, 0x05, 0x05, 0x00, 0x03, 0x07, 0x01, 0x01
        /*0010*/ 	.byte	0x02, 0x03, 0x00, 0x00, 0x02, 0x06, 0x01, 0x00, 0x04, 0x0b, 0x08, 0x00, 0x01, 0x00, 0x00, 0x00
        /*0020*/ 	.byte	0x00, 0x00, 0x00, 0x00


//--------------------- .nv.info.hinge_d_loss_fake_back_kernel --------------------------
	.section	.nv.info.hinge_d_loss_fake_back_kernel,"",@"SHT_CUDA_INFO"
	.sectionflags	@""
	.align	4


	//----- nvinfo : EIATTR_CUDA_API_VERSION
	.align		4
        /*0000*/ 	.byte	0x04, 0x37
        /*0002*/ 	.short	(.L_43 - .L_42)
.L_42:
        /*0004*/ 	.word	0x00000082


	//----- nvinfo : EIATTR_KPARAM_INFO
	.align		4
.L_43:
        /*0008*/ 	.byte	0x04, 0x17
        /*000a*/ 	.short	(.L_45 - .L_44)
.L_44:
        /*000c*/ 	.word	0x00000000
        /*0010*/ 	.short	0x0003
        /*0012*/ 	.short	0x0014
        /*0014*/ 	.byte	0x00, 0xf0, 0x11, 0x00


	//----- nvinfo : EIATTR_KPARAM_INFO
	.align		4
.L_45:
        /*0018*/ 	.byte	0x04, 0x17
        /*001a*/ 	.short	(.L_47 - .L_46)
.L_46:
        /*001c*/ 	.word	0x00000000
        /*0020*/ 	.short	0x0002
        /*0022*/ 	.short	0x0010
        /*0024*/ 	.byte	0x00, 0xf0, 0x11, 0x00


	//----- nvinfo : EIATTR_KPARAM_INFO
	.align		4
.L_47:
        /*0028*/ 	.byte	0x04, 0x17
        /*002a*/ 	.short	(.L_49 - .L_48)
.L_48:
        /*002c*/ 	.word	0x00000000
        /*0030*/ 	.short	0x0001
        /*0032*/ 	.short	0x0008
        /*0034*/ 	.byte	0x00, 0xf0, 0x21, 0x00


	//----- nvinfo : EIATTR_KPARAM_INFO
	.align		4
.L_49:
        /*0038*/ 	.byte	0x04, 0x17
        /*003a*/ 	.short	(.L_51 - .L_50)
.L_50:
        /*003c*/ 	.word	0x00000000
        /*0040*/ 	.short	0x0000
        /*0042*/ 	.short	0x0000
        /*0044*/ 	.byte	0x00, 0xf0, 0x21, 0x00


	//----- nvinfo : EIATTR_SPARSE_MMA_MASK
	.align		4
.L_51:
        /*0048*/ 	.byte	0x03, 0x50
        /*004a*/ 	.short	0x0000


	//----- nvinfo : EIATTR_MAXREG_COUNT
	.align		4
        /*004c*/ 	.byte	0x03, 0x1b
        /*004e*/ 	.short	0x00ff


	//----- nvinfo : EIATTR_MERCURY_ISA_VERSION
	.align		4
        /*0050*/ 	.byte	0x03, 0x5f
        /*0052*/ 	.short	0x0101


	//----- nvinfo : EIATTR_VRC_CTA_INIT_COUNT
	.align		4
        /*0054*/ 	.byte	0x02, 0x4a
	.zero		1
	.zero		1


	//----- nvinfo : EIATTR_EXIT_INSTR_OFFSETS
	.align		4
        /*0058*/ 	.byte	0x04, 0x1c
        /*005a*/ 	.short	(.L_53 - .L_52)


	//   ....[0]....
.L_52:
        /*005c*/ 	.word	0x000000a0


	//   ....[1]....
        /*0060*/ 	.word	0x00000100


	//   ....[2]....
        /*0064*/ 	.word	0x000001d0


	//----- nvinfo : EIATTR_CBANK_PARAM_SIZE
	.align		4
.L_53:
        /*0068*/ 	.byte	0x03, 0x19
        /*006a*/ 	.short	0x0018


	//----- nvinfo : EIATTR_PARAM_CBANK
	.align		4
        /*006c*/ 	.byte	0x04, 0x0a
        /*006e*/ 	.short	(.L_55 - .L_54)
	.align		4
.L_54:
        /*0070*/ 	.word	index@(.nv.constant0.hinge_d_loss_fake_back_kernel)
        /*0074*/ 	.short	0x0380
        /*0076*/ 	.short	0x0018


	//----- nvinfo : EIATTR_SW_WAR
	.align		4
.L_55:
        /*0078*/ 	.byte	0x04, 0x36
        /*007a*/ 	.short	(.L_57 - .L_56)
.L_56:
        /*007c*/ 	.word	0x00000008
.L_57:


//--------------------- .nv.info.hinge_d_loss_real_back_kernel --------------------------
	.section	.nv.info.hinge_d_loss_real_back_kernel,"",@"SHT_CUDA_INFO"
	.sectionflags	@""
	.align	4


	//----- nvinfo : EIATTR_CUDA_API_VERSION
	.align		4
        /*0000*/ 	.byte	0x04, 0x37
        /*0002*/ 	.short	(.L_59 - .L_58)
.L_58:
        /*0004*/ 	.word	0x00000082


	//----- nvinfo : EIATTR_KPARAM_INFO
	.align		4
.L_59:
        /*0008*/ 	.byte	0x04, 0x17
        /*000a*/ 	.short	(.L_61 - .L_60)
.L_60:
        /*000c*/ 	.word	0x00000000
        /*0010*/ 	.short	0x0003
        /*0012*/ 	.short	0x0014
        /*0014*/ 	.byte	0x00, 0xf0, 0x11, 0x00


	//----- nvinfo : EIATTR_KPARAM_INFO
	.align		4
.L_61:
        /*0018*/ 	.byte	0x04, 0x17
        /*001a*/ 	.short	(.L_63 - .L_62)
.L_62:
        /*001c*/ 	.word	0x00000000
        /*0020*/ 	.short	0x0002
        /*0022*/ 	.short	0x0010
        /*0024*/ 	.byte	0x00, 0xf0, 0x11, 0x00


	//----- nvinfo : EIATTR_KPARAM_INFO
	.align		4
.L_63:
        /*0028*/ 	.byte	0x04, 0x17
        /*002a*/ 	.short	(.L_65 - .L_64)
.L_64:
        /*002c*/ 	.word	0x00000000
        /*0030*/ 	.short	0x0001
        /*0032*/ 	.short	0x0008
        /*0034*/ 	.byte	0x00, 0xf0, 0x21, 0x00


	//----- nvinfo : EIATTR_KPARAM_INFO
	.align		4
.L_65:
        /*0038*/ 	.byte	0x04, 0x17
        /*003a*/ 	.short	(.L_67 - .L_66)
.L_66:
        /*003c*/ 	.word	0x00000000
        /*0040*/ 	.short	0x0000
        /*0042*/ 	.short	0x0000
        /*0044*/ 	.byte	0x00, 0xf0, 0x21, 0x00


	//----- nvinfo : EIATTR_SPARSE_MMA_MASK
	.align		4
.L_67:
        /*0048*/ 	.byte	0x03, 0x50
        /*004a*/ 	.short	0x0000


	//----- nvinfo : EIATTR_MAXREG_COUNT
	.align		4
        /*004c*/ 	.byte	0x03, 0x1b
        /*004e*/ 	.short	0x00ff


	//----- nvinfo : EIATTR_MERCURY_ISA_VERSION
	.align		4
        /*0050*/ 	.byte	0x03, 0x5f
        /*0052*/ 	.short	0x0101


	//----- nvinfo : EIATTR_VRC_CTA_INIT_COUNT
	.align		4
        /*0054*/ 	.byte	0x02, 0x4a
	.zero		1
	.zero		1


	//----- nvinfo : EIATTR_EXIT_INSTR_OFFSETS
	.align		4
        /*0058*/ 	.byte	0x04, 0x1c
        /*005a*/ 	.short	(.L_69 - .L_68)


	//   ....[0]....
.L_68:
        /*005c*/ 	.word	0x000000a0


	//   ....[1]....
        /*0060*/ 	.word	0x00000100


	//   ....[2]....
        /*0064*/ 	.word	0x00000260


	//----- nvinfo : EIATTR_CBANK_PARAM_SIZE
	.align		4
.L_69:
        /*0068*/ 	.byte	0x03, 0x19
        /*006a*/ 	.short	0x0018


	//----- nvinfo : EIATTR_PARAM_CBANK
	.align		4
        /*006c*/ 	.byte	0x04, 0x0a
        /*006e*/ 	.short	(.L_71 - .L_70)
	.align		4
.L_70:
        /*0070*/ 	.word	index@(.nv.constant0.hinge_d_loss_real_back_kernel)
        /*0074*/ 	.short	0x0380
        /*0076*/ 	.short	0x0018


	//----- nvinfo : EIATTR_SW_WAR
	.align		4
.L_71:
        /*0078*/ 	.byte	0x04, 0x36
        /*007a*/ 	.short	(.L_73 - .L_72)
.L_72:
        /*007c*/ 	.word	0x00000008
.L_73:


//--------------------- .nv.info.hinge_d_fake_loss_kernel --------------------------
	.section	.nv.info.hinge_d_fake_loss_kernel,"",@"SHT_CUDA_INFO"
	.sectionflags	@""
	.align	4


	//----- nvinfo : EIATTR_CUDA_API_VERSION
	.align		4
        /*0000*/ 	.byte	0x04, 0x37
        /*0002*/ 	.short	(.L_75 - .L_74)
.L_74:
        /*0004*/ 	.word	0x00000082


	//----- nvinfo : EIATTR_KPARAM_INFO
	.align		4
.L_75:
        /*0008*/ 	.byte	0x04, 0x17
        /*000a*/ 	.short	(.L_77 - .L_76)
.L_76:
        /*000c*/ 	.word	0x00000000
        /*0010*/ 	.short	0x0002
        /*0012*/ 	.short	0x0010
        /*0014*/ 	.byte	0x00, 0xf0, 0x11, 0x00


	//----- nvinfo : EIATTR_KPARAM_INFO
	.align		4
.L_77:
        /*0018*/ 	.byte	0x04, 0x17
        /*001a*/ 	.short	(.L_79 - .L_78)
.L_78:
        /*001c*/ 	.word	0x00000000
        /*0020*/ 	.short	0x0001
        /*0022*/ 	.short	0x0008
        /*0024*/ 	.byte	0x00, 0xf0, 0x21, 0x00


	//----- nvinfo : EIATTR_KPARAM_INFO
	.align		4
.L_79:
        /*0028*/ 	.byte	0x04, 0x17
        /*002a*/ 	.short	(.L_81 - .L_80)
.L_80:
        /*002c*/ 	.word	0x00000000
        /*0030*/ 	.short	0x0000
        /*0032*/ 	.short	0x0000
        /*0034*/ 	.byte	0x00, 0xf0, 0x21, 0x00


	//----- nvinfo : EIATTR_SPARSE_MMA_MASK
	.align		4
.L_81:
        /*0038*/ 	.byte	0x03, 0x50
        /*003a*/ 	.short	0x0000


	//----- nvinfo : EIATTR_MAXREG_COUNT
	.align		4
        /*003c*/ 	.byte	0x03, 0x1b
        /*003e*/ 	.short	0x00ff


	//----- nvinfo : EIATTR_MERCURY_ISA_VERSION
	.align		4
        /*0040*/ 	.byte	0x03, 0x5f
        /*0042*/ 	.short	0x0101


	//----- nvinfo : EIATTR_VRC_CTA_INIT_COUNT
	.align		4
        /*0044*/ 	.byte	0x02, 0x4a
	.zero		1
	.zero		1


	//----- nvinfo : EIATTR_EXIT_INSTR_OFFSETS
	.align		4
        /*0048*/ 	.byte	0x04, 0x1c
        /*004a*/ 	.short	(.L_83 - .L_82)


	//   ....[0]....
.L_82:
        /*004c*/ 	.word	0x000000a0


	//   ....[1]....
        /*0050*/ 	.word	0x00000240


	//----- nvinfo : EIATTR_CRS_STACK_SIZE
	.align		4
.L_83:
        /*0054*/ 	.byte	0x04, 0x1e
        /*0056*/ 	.short	(.L_85 - .L_84)
.L_84:
        /*0058*/ 	.word	0x00000000


	//----- nvinfo : EIATTR_CBANK_PARAM_SIZE
	.align		4
.L_85:
        /*005c*/ 	.byte	0x03, 0x19
        /*005e*/ 	.short	0x0014


	//----- nvinfo : EIATTR_PARAM_CBANK
	.align		4
        /*0060*/ 	.byte	0x04, 0x0a
        /*0062*/ 	.short	(.L_87 - .L_86)
	.align		4
.L_86:
        /*0064*/ 	.word	index@(.nv.constant0.hinge_d_fake_loss_kernel)
        /*0068*/ 	.short	0x0380
        /*006a*/ 	.short	0x0014


	//----- nvinfo : EIATTR_SW_WAR
	.align		4
.L_87:
        /*006c*/ 	.byte	0x04, 0x36
        /*006e*/ 	.short	(.L_89 - .L_88)
.L_88:
        /*0070*/ 	.word	0x00000008
.L_89:


//--------------------- .nv.info.hinge_d_real_loss_kernel --------------------------
	.section	.nv.info.hinge_d_real_loss_kernel,"",@"SHT_CUDA_INFO"
	.sectionflags	@""
	.align	4


	//----- nvinfo : EIATTR_CUDA_API_VERSION
	.align		4
        /*0000*/ 	.byte	0x04, 0x37
        /*0002*/ 	.short	(.L_91 - .L_90)
.L_90:
        /*0004*/ 	.word	0x00000082


	//----- nvinfo : EIATTR_KPARAM_INFO
	.align		4
.L_91:
        /*0008*/ 	.byte	0x04, 0x17
        /*000a*/ 	.short	(.L_93 - .L_92)
.L_92:
        /*000c*/ 	.word	0x00000000
        /*0010*/ 	.short	0x0002
        /*0012*/ 	.short	0x0010
        /*0014*/ 	.byte	0x00, 0xf0, 0x11, 0x00


	//----- nvinfo : EIATTR_KPARAM_INFO
	.align		4
.L_93:
        /*0018*/ 	.byte	0x04, 0x17
        /*001a*/ 	.short	(.L_95 - .L_94)
.L_94:
        /*001c*/ 	.word	0x00000000
        /*0020*/ 	.short	0x0001
        /*0022*/ 	.short	0x0008
        /*0024*/ 	.byte	0x00, 0xf0, 0x21, 0x00


	//----- nvinfo : EIATTR_KPARAM_INFO
	.align		4
.L_95:
        /*0028*/ 	.byte	0x04, 0x17
        /*002a*/ 	.short	(.L_97 - .L_96)
.L_96:
        /*002c*/ 	.word	0x00000000
        /*0030*/ 	.short	0x0000
        /*0032*/ 	.short	0x0000
        /*0034*/ 	.byte	0x00, 0xf0, 0x21, 0x00


	//----- nvinfo : EIATTR_SPARSE_MMA_MASK
	.align		4
.L_97:
        /*0038*/ 	.byte	0x03, 0x50
        /*003a*/ 	.short	0x0000


	//----- nvinfo : EIATTR_MAXREG_COUNT
	.align		4
        /*003c*/ 	.byte	0x03, 0x1b
        /*003e*/ 	.short	0x00ff


	//----- nvinfo : EIATTR_MERCURY_ISA_VERSION
	.align		4
        /*0040*/ 	.byte	0x03, 0x5f
        /*0042*/ 	.short	0x0101


	//----- nvinfo : EIATTR_VRC_CTA_INIT_COUNT
	.align		4
        /*0044*/ 	.byte	0x02, 0x4a
	.zero		1
	.zero		1


	//----- nvinfo : EIATTR_EXIT_INSTR_OFFSETS
	.align		4
        /*0048*/ 	.byte	0x04, 0x1c
        /*004a*/ 	.short	(.L_99 - .L_98)


	//   ....[0]....
.L_98:
        /*004c*/ 	.word	0x000000a0


	//   ....[1]....
        /*0050*/ 	.word	0x00000240


	//----- nvinfo : EIATTR_CRS_STACK_SIZE
	.align		4
.L_99:
        /*0054*/ 	.byte	0x04, 0x1e
        /*0056*/ 	.short	(.L_101 - .L_100)
.L_100:
        /*0058*/ 	.word	0x00000000


	//----- nvinfo : EIATTR_CBANK_PARAM_SIZE
	.align		4
.L_101:
        /*005c*/ 	.byte	0x03, 0x19
        /*005e*/ 	.short	0x0014


	//----- nvinfo : EIATTR_PARAM_CBANK
	.align		4
        /*0060*/ 	.byte	0x04, 0x0a
        /*0062*/ 	.short	(.L_103 - .L_102)
	.align		4
.L_102:
        /*0064*/ 	.word	index@(.nv.constant0.hinge_d_real_loss_kernel)
        /*0068*/ 	.short	0x0380
        /*006a*/ 	.short	0x0014


	//----- nvinfo : EIATTR_SW_WAR
	.align		4
.L_103:
        /*006c*/ 	.byte	0x04, 0x36
        /*006e*/ 	.short	(.L_105 - .L_104)
.L_104:
        /*0070*/ 	.word	0x00000008
.L_105:


//--------------------- .nv.info.hinge_d_loss_back_kernel --------------------------
	.section	.nv.info.hinge_d_loss_back_kernel,"",@"SHT_CUDA_INFO"
	.sectionflags	@""
	.align	4


	//----- nvinfo : EIATTR_CUDA_API_VERSION
	.align		4
        /*0000*/ 	.byte	0x04, 0x37
        /*0002*/ 	.short	(.L_107 - .L_106)
.L_106:
        /*0004*/ 	.word	0x00000082


	//----- nvinfo : EIATTR_KPARAM_INFO
	.align		4
.L_107:
        /*0008*/ 	.byte	0x04, 0x17
        /*000a*/ 	.short	(.L_109 - .L_108)
.L_108:
        /*000c*/ 	.word	0x00000000
        /*0010*/ 	.short	0x0004
        /*0012*/ 	.short	0x0020
        /*0014*/ 	.byte	0x00, 0xf0, 0x11, 0x00


	//----- nvinfo : EIATTR_KPARAM_INFO
	.align		4
.L_109:
        /*0018*/ 	.byte	0x04, 0x17
        /*001a*/ 	.short	(.L_111 - .L_110)
.L_110:
        /*001c*/ 	.word	0x00000000
        /*0020*/ 	.short	0x0003
        /*0022*/ 	.short	0x0018
        /*0024*/ 	.byte	0x00, 0xf0, 0x21, 0x00


	//----- nvinfo : EIATTR_KPARAM_INFO
	.align		4
.L_111:
        /*0028*/ 	.byte	0x04, 0x17
        /*002a*/ 	.short	(.L_113 - .L_112)
.L_112:
        /*002c*/ 	.word	0x00000000
        /*0030*/ 	.short	0x0002
        /*0032*/ 	.short	0x0010
        /*0034*/ 	.byte	0x00, 0xf0, 0x21, 0x00


	//----- nvinfo : EIATTR_KPARAM_INFO
	.align		4
.L_113:
        /*0038*/ 	.byte	0x04, 0x17
        /*003a*/ 	.short	(.L_115 - .L_114)
.L_114:
        /*003c*/ 	.word	0x00000000
        /*0040*/ 	.short	0x0001
        /*0042*/ 	.short	0x0008
        /*0044*/ 	.byte	0x00, 0xf0, 0x21, 0x00


	//----- nvinfo : EIATTR_KPARAM_INFO
	.align		4
.L_115:
        /*0048*/ 	.byte	0x04, 0x17
        /*004a*/ 	.short	(.L_117 - .L_116)
.L_116:
        /*004c*/ 	.word	0x00000000
        /*0050*/ 	.short	0x0000
        /*0052*/ 	.short	0x0000
        /*0054*/ 	.byte	0x00, 0xf0, 0x21, 0x00


	//----- nvinfo : EIATTR_SPARSE_MMA_MASK
	.align		4
.L_117:
        /*0058*/ 	.byte	0x03, 0x50
        /*005a*/ 	.short	0x0000


	//----- nvinfo : EIATTR_MAXREG_COUNT
	.align		4
        /*005c*/ 	.byte	0x03, 0x1b
        /*005e*/ 	.short	0x00ff


	//----- nvinfo : EIATTR_MERCURY_ISA_VERSION
	.align		4
        /*0060*/ 	.byte	0x03, 0x5f
        /*0062*/ 	.short	0x0101


	//----- nvinfo : EIATTR_VRC_CTA_INIT_COUNT
	.align		4
        /*0064*/ 	.byte	0x02, 0x4a
	.zero		1
	.zero		1


	//----- nvinfo : EIATTR_EXIT_INSTR_OFFSETS
	.align		4
        /*0068*/ 	.byte	0x04, 0x1c
        /*006a*/ 	.short	(.L_119 - .L_118)


	//   ....[0]....
.L_118:
        /*006c*/ 	.word	0x000000a0


	//   ....[1]....
        /*0070*/ 	.word	0x00000310


	//   ....[2]....
        /*0074*/ 	.word	0x00000380


	//----- nvinfo : EIATTR_CRS_STACK_SIZE
	.align		4
.L_119:
        /*0078*/ 	.byte	0x04, 0x1e
        /*007a*/ 	.short	(.L_121 - .L_120)
.L_120:
        /*007c*/ 	.word	0x00000000


	//----- nvinfo : EIATTR_CBANK_PARAM_SIZE
	.align		4
.L_121:
        /*0080*/ 	.byte	0x03, 0x19
        /*0082*/ 	.short	0x0024


	//----- nvinfo : EIATTR_PARAM_CBANK
	.align		4
        /*0084*/ 	.byte	0x04, 0x0a
        /*0086*/ 	.short	(.L_123 - .L_122)
	.align		4
.L_122:
        /*0088*/ 	.word	index@(.nv.constant0.hinge_d_loss_back_kernel)
        /*008c*/ 	.short	0x0380
        /*008e*/ 	.short	0x0024


	//----- nvinfo : EIATTR_SW_WAR
	.align		4
.L_123:
        /*0090*/ 	.byte	0x04, 0x36
        /*0092*/ 	.short	(.L_125 - .L_124)
.L_124:
        /*0094*/ 	.word	0x00000008
.L_125:


//--------------------- .nv.info.hinge_d_loss_kernel --------------------------
	.section	.nv.info.hinge_d_loss_kernel,"",@"SHT_CUDA_INFO"
	.sectionflags	@""
	.align	4


	//----- nvinfo : EIATTR_CUDA_API_VERSION
	.align		4
        /*0000*/ 	.byte	0x04, 0x37
        /*0002*/ 	.short	(.L_127 - .L_126)
.L_126:
        /*0004*/ 	.word	0x00000082


	//----- nvinfo : EIATTR_KPARAM_INFO
	.align		4
.L_127:
        /*0008*/ 	.byte	0x04, 0x17
        /*000a*/ 	.short	(.L_129 - .L_128)
.L_128:
        /*000c*/ 	.word	0x00000000
        /*0010*/ 	.short	0x0003
        /*0012*/ 	.short	0x0018
        /*0014*/ 	.byte	0x00, 0xf0, 0x11, 0x00


	//----- nvinfo : EIATTR_KPARAM_INFO
	.align		4
.L_129:
        /*0018*/ 	.byte	0x04, 0x17
        /*001a*/ 	.short	(.L_131 - .L_130)
.L_130:
        /*001c*/ 	.word	0x00000000
        /*0020*/ 	.short	0x0002
        /*0022*/ 	.short	0x0010
        /*0024*/ 	.byte	0x00, 0xf0, 0x21, 0x00


	//----- nvinfo : EIATTR_KPARAM_INFO
	.align		4
.L_131:
        /*0028*/ 	.byte	0x04, 0x17
        /*002a*/ 	.short	(.L_133 - .L_132)
.L_132:
        /*002c*/ 	.word	0x00000000
        /*0030*/ 	.short	0x0001
        /*0032*/ 	.short	0x0008
        /*0034*/ 	.byte	0x00, 0xf0, 0x21, 0x00


	//----- nvinfo : EIATTR_KPARAM_INFO
	.align		4
.L_133:
        /*0038*/ 	.byte	0x04, 0x17
        /*003a*/ 	.short	(.L_135 - .L_134)
.L_134:
        /*003c*/ 	.word	0x00000000
        /*0040*/ 	.short	0x0000
        /*0042*/ 	.short	0x0000
        /*0044*/ 	.byte	0x00, 0xf0, 0x21, 0x00


	//----- nvinfo : EIATTR_SPARSE_MMA_MASK
	.align		4
.L_135:
        /*0048*/ 	.byte	0x03, 0x50
        /*004a*/ 	.short	0x0000


	//----- nvinfo : EIATTR_MAXREG_COUNT
	.align		4
        /*004c*/ 	.byte	0x03, 0x1b
        /*004e*/ 	.short	0x00ff


	//----- nvinfo : EIATTR_MERCURY_ISA_VERSION
	.align		4
        /*0050*/ 	.byte	0x03, 0x5f
        /*0052*/ 	.short	0x0101


	//----- nvinfo : EIATTR_VRC_CTA_INIT_COUNT
	.align		4
        /*0054*/ 	.byte	0x02, 0x4a
	.zero		1
	.zero		1


	//----- nvinfo : EIATTR_EXIT_INSTR_OFFSETS
	.align		4
        /*0058*/ 	.byte	0x04, 0x1c
        /*005a*/ 	.short	(.L_137 - .L_136)


	//   ....[0]....
.L_136:
        /*005c*/ 	.word	0x000000a0


	//   ....[1]....
        /*0060*/ 	.word	0x000002a0


	//----- nvinfo : EIATTR_CRS_STACK_SIZE
	.align		4
.L_137:
        /*0064*/ 	.byte	0x04, 0x1e
        /*0066*/ 	.short	(.L_139 - .L_138)
.L_138:
        /*0068*/ 	.word	0x00000000


	//----- nvinfo : EIATTR_CBANK_PARAM_SIZE
	.align		4
.L_139:
        /*006c*/ 	.byte	0x03, 0x19
        /*006e*/ 	.short	0x001c


	//----- nvinfo : EIATTR_PARAM_CBANK
	.align		4
        /*0070*/ 	.byte	0x04, 0x0a
        /*0072*/ 	.short	(.L_141 - .L_140)
	.align		4
.L_140:
        /*0074*/ 	.word	index@(.nv.constant0.hinge_d_loss_kernel)
        /*0078*/ 	.short	0x0380
        /*007a*/ 	.short	0x001c


	//----- nvinfo : EIATTR_SW_WAR
	.align		4
.L_141:
        /*007c*/ 	.byte	0x04, 0x36
        /*007e*/ 	.short	(.L_143 - .L_142)
.L_142:
        /*0080*/ 	.word	0x00000008
.L_143:


//--------------------- .nv.callgraph             --------------------------
	.section	.nv.callgraph,"",@"SHT_CUDA_CALLGRAPH"
	.align	4
	.sectionentsize	8
	.align		4
        /*0000*/ 	.word	0x00000000
	.align		4
        /*0004*/ 	.word	0xffffffff
	.align		4
        /*0008*/ 	.word	0x00000000
	.align		4
        /*000c*/ 	.word	0xfffffffe
	.align		4
        /*0010*/ 	.word	0x00000000
	.align		4
        /*0014*/ 	.word	0xfffffffd
	.align		4
        /*0018*/ 	.word	0x00000000
	.align		4
        /*001c*/ 	.word	0xfffffffc


//--------------------- .text.hinge_d_loss_fake_back_kernel --------------------------
	.section	.text.hinge_d_loss_fake_back_kernel,"ax",@progbits
	.align	128
        .global         hinge_d_loss_fake_back_kernel
        .type           hinge_d_loss_fake_back_kernel,@function
        .size           hinge_d_loss_fake_back_kernel,(.L_x_50 - hinge_d_loss_fake_back_kernel)
        .other          hinge_d_loss_fake_back_kernel,@"STO_CUDA_ENTRY STV_DEFAULT"
hinge_d_loss_fake_back_kernel:
.text.hinge_d_loss_fake_back_kernel:
[----:B------:R-:W-:Y:S01]  /*0000*/  LDC R1, c[0x0][0x37c] ;  /* 0x0000df00ff017b82 */ /* 0x000fe20000000800 */
[----:B------:R-:W0:Y:S07]  /*0010*/  S2R R0, SR_TID.X ;  /* 0x0000000000007919 */ /* 0x000e2e0000002100 */
[----:B------:R-:W-:Y:S01]  /*0020*/  S2UR UR5, SR_CTAID.Y ;  /* 0x00000000000579c3 */ /* 0x000fe20000002600 */
[----:B------:R-:W1:Y:S01]  /*0030*/  LDCU UR4, c[0x0][0x370] ;  /* 0x00006e00ff0477ac */ /* 0x000e620008000800 */
[----:B------:R-:W2:Y:S06]  /*0040*/  LDCU UR8, c[0x0][0x394] ;  /* 0x00007280ff0877ac */ /* 0x000eac0008000800 */
[----:B------:R-:W1:Y:S08]  /*0050*/  S2UR UR6, SR_CTAID.X ;  /* 0x00000000000679c3 */ /* 0x000e700000002500 */
[----:B------:R-:W0:Y:S01]  /*0060*/  LDC R5, c[0x0][0x360] ;  /* 0x0000d800ff057b82 */ /* 0x000e220000000800 */
[----:B-1----:R-:W-:-:S06]  /*0070*/  UIMAD UR4, UR4, UR5, UR6 ;  /* 0x00000005040472a4 */ /* 0x002fcc000f8e0206 */
[----:B0-----:R-:W-:-:S05]  /*0080*/  IMAD R5, R5, UR4, R0 ;  /* 0x0000000405057c24 */ /* 0x001fca000f8e0200 */
[----:B--2---:R-:W-:-:S13]  /*0090*/  ISETP.GE.AND P0, PT, R5, UR8, PT ;  /* 0x0000000805007c0c */ /* 0x004fda000bf06270 */
[----:B------:R-:W-:Y:S05]  /*00a0*/  @P0 EXIT ;  /* 0x000000000000094d */ /* 0x000fea0003800000 */
[----:B------:R-:W0:Y:S01]  /*00b0*/  LDC.64 R2, c[0x0][0x380] ;  /* 0x0000e000ff027b82 */ /* 0x000e220000000a00 */
[----:B------:R-:W1:Y:S01]  /*00c0*/  LDCU.64 UR6, c[0x0][0x358] ;  /* 0x00006b00ff0677ac */ /* 0x000e620008000a00 */
[----:B0-----:R-:W-:-:S06]  /*00d0*/  IMAD.WIDE R2, R5, 0x4, R2 ;  /* 0x0000000405027825 */ /* 0x001fcc00078e0202 */
[----:B-1----:R-:W2:Y:S02]  /*00e0*/  LDG.E R2, desc[UR6][R2.64] ;  /* 0x0000000602027981 */ /* 0x002ea4000c1e1900 */
[----:B--2---:R-:W-:-:S13]  /*00f0*/  FSETP.GT.AND P0, PT, R2, -1, PT ;  /* 0xbf8000000200780b */ /* 0x004fda0003f04000 */
[----:B------:R-:W-:Y:S05]  /*0100*/  @!P0 EXIT ;  /* 0x000000000000894d */ /* 0x000fea0003800000 */
[----:B------:R-:W-:Y:S01]  /*0110*/  UIADD3 UR4, UPT, UPT, UR8, 0x1, URZ ;  /* 0x0000000108047890 */ /* 0x000fe2000fffe0ff */
[----:B------:R-:W-:Y:S01]  /*0120*/  SHF.R.S32.HI R4, RZ, 0x1f, R5 ;  /* 0x0000001fff047819 */ /* 0x000fe20000011405 */
[----:B------:R-:W0:Y:S02]  /*0130*/  LDCU.64 UR10, c[0x0][0x388] ;  /* 0x00007100ff0a77ac */ /* 0x000e240008000a00 */
[----:B------:R-:W-:Y:S01]  /*0140*/  UISETP.GE.U32.AND UP0, UPT, UR4, 0x3, UPT ;  /* 0x000000030400788c */ /* 0x000fe2000bf06070 */
[----:B------:R-:W1:Y:S03]  /*0150*/  LDCU UR5, c[0x0][0x390] ;  /* 0x00007200ff0577ac */ /* 0x000e660008000800 */
[----:B------:R-:W-:-:S06]  /*0160*/  USEL UR4, UR8, URZ, !UP0 ;  /* 0x000000ff08047287 */ /* 0x000fcc000c000000 */
[----:B------:R-:W-:Y:S02]  /*0170*/  I2FP.F32.S32 R0, UR4 ;  /* 0x0000000400007c45 */ /* 0x000fe40008201400 */
[----:B0-----:R-:W-:-:S03]  /*0180*/  LEA R2, P0, R5, UR10, 0x2 ;  /* 0x0000000a05027c11 */ /* 0x001fc6000f8010ff */
[----:B------:R-:W-:Y:S01]  /*0190*/  FMUL R0, R0, 0.5 ;  /* 0x3f00000000007820 */ /* 0x000fe20000400000 */
[----:B------:R-:W-:-:S03]  /*01a0*/  LEA.HI.X R3, R5, UR11, R4, 0x2, P0 ;  /* 0x0000000b05037c11 */ /* 0x000fc600080f1404 */
[----:B-1----:R-:W-:-:S05]  /*01b0*/  FMUL R5, R0, UR5 ;  /* 0x0000000500057c20 */ /* 0x002fca0008400000 */
[----:B------:R-:W-:Y:S01]  /*01c0*/  STG.E desc[UR6][R2.64], R5 ;  /* 0x0000000502007986 */ /* 0x000fe2000c101906 */
[----:B------:R-:W-:Y:S05]  /*01d0*/  EXIT ;  /* 0x000000000000794d */ /* 0x000fea0003800000 */
.L_x_0:
[----:B------:R-:W-:-:S00]  /*01e0*/  BRA `(.L_x_0) ;  /* 0xfffffffc00fc7947 */ /* 0x000fc0000383ffff */
[----:B------:R-:W-:-:S00]  /*01f0*/  NOP ;  /* 0x0000000000007918 */ /* 0x000fc00000000000 */
        /* <DEDUP_REMOVED lines=8> */
.L_x_50:


//--------------------- .text.hinge_d_loss_real_back_kernel --------------------------
	.section	.text.hinge_d_loss_real_back_kernel,"ax",@progbits
	.align	128
        .global         hinge_d_loss_real_back_kernel
        .type           hinge_d_loss_real_back_kernel,@function
        .size           hinge_d_loss_real_back_kernel,(.L_x_51 - hinge_d_loss_real_back_kernel)
        .other          hinge_d_loss_real_back_kernel,@"STO_CUDA_ENTRY STV_DEFAULT"
hinge_d_loss_real_back_kernel:
.text.hinge_d_loss_real_back_kernel:
[----:B------:R-:W-:Y:S01]  /*0000*/  LDC R1, c[0x0][0x37c] ;  /* 0x0000df00ff017b82 */ /* 0x000fe20000000800 */
[----:B------:R-:W0:Y:S07]  /*0010*/  S2R R0, SR_TID.X ;  /* 0x0000000000007919 */ /* 0x000e2e0000002100 */
[----:B------:R-:W-:Y:S01]  /*0020*/  S2UR UR5, SR_CTAID.Y ;  /* 0x00000000000579c3 */ /* 0x000fe20000002600 */
[----:B------:R-:W1:Y:S07]  /*0030*/  LDCU UR4, c[0x0][0x370] ;  /* 0x00006e00ff0477ac */ /* 0x000e6e0008000800 */
[----:B------:R-:W1:Y:S08]  /*0040*/  S2UR UR6, SR_CTAID.X ;  /* 0x00000000000679c3 */ /* 0x000e700000002500 */
[----:B------:R-:W0:Y:S08]  /*0050*/  LDC R5, c[0x0][0x360] ;  /* 0x0000d800ff057b82 */ /* 0x000e300000000800 */
[----:B------:R-:W2:Y:S01]  /*0060*/  LDC R4, c[0x0][0x394] ;  /* 0x0000e500ff047b82 */ /* 0x000ea20000000800 */
[----:B-1----:R-:W-:-:S06]  /*0070*/  UIMAD UR4, UR4, UR5, UR6 ;  /* 0x00000005040472a4 */ /* 0x002fcc000f8e0206 */
[----:B0-----:R-:W-:-:S05]  /*0080*/  IMAD R5, R5, UR4, R0 ;  /* 0x0000000405057c24 */ /* 0x001fca000f8e0200 */
[----:B--2---:R-:W-:-:S13]  /*0090*/  ISETP.GE.AND P0, PT, R5, R4, PT ;  /* 0x000000040500720c */ /* 0x004fda0003f06270 */
[----:B------:R-:W-:Y:S05]  /*00a0*/  @P0 EXIT ;  /* 0x000000000000094d */ /* 0x000fea0003800000 */
[----:B------:R-:W0:Y:S01]  /*00b0*/  LDC.64 R2, c[0x0][0x380] ;  /* 0x0000e000ff027b82 */ /* 0x000e220000000a00 */
[----:B------:R-:W1:Y:S01]  /*00c0*/  LDCU.64 UR4, c[0x0][0x358] ;  /* 0x00006b00ff0477ac */ /* 0x000e620008000a00 */
[----:B0-----:R-:W-:-:S06]  /*00d0*/  IMAD.WIDE R2, R5, 0x4, R2 ;  /* 0x0000000405027825 */ /* 0x001fcc00078e0202 */
[----:B-1----:R-:W2:Y:S02]  /*00e0*/  LDG.E R2, desc[UR4][R2.64] ;  /* 0x0000000402027981 */ /* 0x002ea4000c1e1900 */
[----:B--2---:R-:W-:-:S13]  /*00f0*/  FSETP.GT.AND P0, PT, -R2, -1, PT ;  /* 0xbf8000000200780b */ /* 0x004fda0003f04100 */
[----:B------:R-:W-:Y:S05]  /*0100*/  @!P0 EXIT ;  /* 0x000000000000894d */ /* 0x000fea0003800000 */
[-C--:B------:R-:W-:Y:S01]  /*0110*/  IABS R3, R4.reuse ;  /* 0x0000000400037213 */ /* 0x080fe20000000000 */
[----:B------:R-:W0:Y:S01]  /*0120*/  LDCU.64 UR8, c[0x0][0x388] ;  /* 0x00007100ff0877ac */ /* 0x000e220008000a00 */
[----:B------:R-:W-:Y:S02]  /*0130*/  LOP3.LUT R7, RZ, R4, RZ, 0x33, !PT ;  /* 0x00000004ff077212 */ /* 0x000fe400078e33ff */
[C---:B------:R-:W-:Y:S01]  /*0140*/  ISETP.GT.U32.AND P2, PT, R3.reuse, 0x1, PT ;  /* 0x000000010300780c */ /* 0x040fe20003f44070 */
[----:B------:R-:W1:Y:S01]  /*0150*/  LDCU UR6, c[0x0][0x390] ;  /* 0x00007200ff0677ac */ /* 0x000e620008000800 */
[----:B------:R-:W-:Y:S02]  /*0160*/  IADD3 R0, PT, PT, -R3, 0x1, RZ ;  /* 0x0000000103007810 */ /* 0x000fe40007ffe1ff */
[----:B------:R-:W-:Y:S02]  /*0170*/  ISETP.GE.AND P0, PT, R7, RZ, PT ;  /* 0x000000ff0700720c */ /* 0x000fe40003f06270 */
[----:B------:R-:W-:-:S04]  /*0180*/  SEL R0, R0, 0x1, !P2 ;  /* 0x0000000100007807 */ /* 0x000fc80005000000 */
[----:B------:R-:W-:Y:S02]  /*0190*/  ISETP.GE.U32.AND P1, PT, R0, R3, PT ;  /* 0x000000030000720c */ /* 0x000fe40003f26070 */
[----:B------:R-:W-:-:S11]  /*01a0*/  SEL R0, RZ, 0x1, P2 ;  /* 0x00000001ff007807 */ /* 0x000fd60001000000 */
[----:B------:R-:W-:Y:S01]  /*01b0*/  @P1 VIADD R0, R0, 0x1 ;  /* 0x0000000100001836 */ /* 0x000fe20000000000 */
[----:B------:R-:W-:Y:S02]  /*01c0*/  ISETP.NE.AND P1, PT, R4, RZ, PT ;  /* 0x000000ff0400720c */ /* 0x000fe40003f25270 */
[----:B------:R-:W-:Y:S01]  /*01d0*/  SHF.R.S32.HI R4, RZ, 0x1f, R5 ;  /* 0x0000001fff047819 */ /* 0x000fe20000011405 */
[----:B------:R-:W-:Y:S01]  /*01e0*/  @!P0 IMAD.MOV R0, RZ, RZ, -R0 ;  /* 0x000000ffff008224 */ /* 0x000fe200078e0a00 */
[----:B0-----:R-:W-:-:S04]  /*01f0*/  LEA R2, P0, R5, UR8, 0x2 ;  /* 0x0000000805027c11 */ /* 0x001fc8000f8010ff */
[----:B------:R-:W-:Y:S02]  /*0200*/  SEL R0, R7, R0, !P1 ;  /* 0x0000000007007207 */ /* 0x000fe40004800000 */
[----:B------:R-:W-:Y:S02]  /*0210*/  LEA.HI.X R3, R5, UR9, R4, 0x2, P0 ;  /* 0x0000000905037c11 */ /* 0x000fe400080f1404 */
[----:B------:R-:W-:-:S05]  /*0220*/  I2FP.F32.S32 R0, R0 ;  /* 0x0000000000007245 */ /* 0x000fca0000201400 */
[----:B------:R-:W-:-:S04]  /*0230*/  FMUL R0, R0, 0.5 ;  /* 0x3f00000000007820 */ /* 0x000fc80000400000 */
[----:B-1----:R-:W-:-:S05]  /*0240*/  FMUL R5, R0, UR6 ;  /* 0x0000000600057c20 */ /* 0x002fca0008400000 */
[----:B------:R-:W-:Y:S01]  /*0250*/  STG.E desc[UR4][R2.64], R5 ;  /* 0x0000000502007986 */ /* 0x000fe2000c101904 */
[----:B------:R-:W-:Y:S05]  /*0260*/  EXIT ;  /* 0x000000000000794d */ /* 0x000fea0003800000 */
.L_x_1:
        /* <DEDUP_REMOVED lines=9> */
.L_x_51:


//--------------------- .text.hinge_d_fake_loss_kernel --------------------------
	.section	.text.hinge_d_fake_loss_kernel,"ax",@progbits
	.align	128
        .global         hinge_d_fake_loss_kernel
        .type           hinge_d_fake_loss_kernel,@function
        .size           hinge_d_fake_loss_kernel,(.L_x_47 - hinge_d_fake_loss_kernel)
        .other          hinge_d_fake_loss_kernel,@"STO_CUDA_ENTRY STV_DEFAULT"
hinge_d_fake_loss_kernel:
.text.hinge_d_fake_loss_kernel:
[----:B------:R-:W-:Y:S01]  /*0000*/  LDC R1, c[0x0][0x37c] ;  /* 0x0000df00ff017b82 */ /* 0x000fe20000000800 */
[----:B------:R-:W0:Y:S07]  /*0010*/  S2R R3, SR_TID.X ;  /* 0x0000000000037919 */ /* 0x000e2e0000002100 */
[----:B------:R-:W-:Y:S01]  /*0020*/  S2UR UR4, SR_CTAID.X ;  /* 0x00000000000479c3 */ /* 0x000fe20000002500 */
[----:B------:R-:W1:Y:S01]  /*0030*/  LDCU UR5, c[0x0][0x370] ;  /* 0x00006e00ff0577ac */ /* 0x000e620008000800 */
[----:B------:R-:W2:Y:S06]  /*0040*/  LDCU UR7, c[0x0][0x390] ;  /* 0x00007200ff0777ac */ /* 0x000eac0008000800 */
[----:B------:R-:W1:Y:S08]  /*0050*/  S2UR UR6, SR_CTAID.Y ;  /* 0x00000000000679c3 */ /* 0x000e700000002600 */
        /* <DEDUP_REMOVED lines=8> */
[----:B-1----:R-:W2:Y:S01]  /*00e0*/  LDG.E R4, desc[UR4][R4.64] ;  /* 0x0000000404047981 */ /* 0x002ea2000c1e1900 */
[----:B------:R-:W-:Y:S01]  /*00f0*/  I2FP.F32.S32 R3, UR7 ;  /* 0x0000000700037c45 */ /* 0x000fe20008201400 */
[----:B------:R-:W-:Y:S03]  /*0100*/  BSSY.RECONVERGENT B0, `(.L_x_2) ;  /* 0x000000f000007945 */ /* 0x000fe60003800200 */
[----:B------:R-:W0:Y:S02]  /*0110*/  MUFU.RCP R6, R3 ;  /* 0x0000000300067308 */ /* 0x000e240000001000 */
[----:B0-----:R-:W-:-:S04]  /*0120*/  FFMA R7, -R3, R6, 1 ;  /* 0x3f80000003077423 */ /* 0x001fc80000000106 */
[----:B------:R-:W-:Y:S01]  /*0130*/  FFMA R7, R6, R7, R6 ;  /* 0x0000000706077223 */ /* 0x000fe20000000006 */
[----:B--2---:R-:W-:-:S05]  /*0140*/  FADD R0, R4, 1 ;  /* 0x3f80000004007421 */ /* 0x004fca0000000000 */
[----:B------:R-:W-:-:S04]  /*0150*/  FSETP.GT.AND P0, PT, R0, 1, PT ;  /* 0x3f8000000000780b */ /* 0x000fc80003f04000 */
[----:B------:R-:W-:-:S05]  /*0160*/  FSEL R0, R0, RZ, P0 ;  /* 0x000000ff00007208 */ /* 0x000fca0000000000 */
[----:B------:R-:W-:-:S03]  /*0170*/  FFMA R6, R0, R7, RZ ;  /* 0x0000000700067223 */ /* 0x000fc600000000ff */
[----:B------:R-:W0:Y:S01]  /*0180*/  FCHK P0, R0, R3 ;  /* 0x0000000300007302 */ /* 0x000e220000000000 */
[----:B------:R-:W-:-:S04]  /*0190*/  FFMA R8, -R3, R6, R0 ;  /* 0x0000000603087223 */ /* 0x000fc80000000100 */
[----:B------:R-:W-:Y:S01]  /*01a0*/  FFMA R6, R7, R8, R6 ;  /* 0x0000000807067223 */ /* 0x000fe20000000006 */
[----:B0-----:R-:W-:Y:S06]  /*01b0*/  @!P0 BRA `(.L_x_3) ;  /* 0x00000000000c8947 */ /* 0x001fec0003800000 */
[----:B------:R-:W-:-:S07]  /*01c0*/  MOV R4, 0x1e0 ;  /* 0x000001e000047802 */ /* 0x000fce0000000f00 */
[----:B------:R-:W-:Y:S05]  /*01d0*/  CALL.REL.NOINC `($__internal_0_$__cuda_sm3x_div_rn_noftz_f32_slowpath) ;  /* 0x00000000001c7944 */ /* 0x000fea0003c00000 */
[----:B------:R-:W-:-:S07]  /*01e0*/  IMAD.MOV.U32 R6, RZ, RZ, R0 ;  /* 0x000000ffff067224 */ /* 0x000fce00078e0000 */
.L_x_3:
[----:B------:R-:W-:Y:S05]  /*01f0*/  BSYNC.RECONVERGENT B0 ;  /* 0x0000000000007941 */ /* 0x000fea0003800200 */
.L_x_2:
[----:B------:R-:W0:Y:S01]  /*0200*/  LDC.64 R4, c[0x0][0x388] ;  /* 0x0000e200ff047b82 */ /* 0x000e220000000a00 */
[----:B------:R-:W-:Y:S01]  /*0210*/  FMUL R7, R6, 0.5 ;  /* 0x3f00000006077820 */ /* 0x000fe20000400000 */
[----:B0-----:R-:W-:-:S05]  /*0220*/  IMAD.WIDE R2, R2, 0x4, R4 ;  /* 0x0000000402027825 */ /* 0x001fca00078e0204 */
[----:B------:R-:W-:Y:S01]  /*0230*/  STG.E desc[UR4][R2.64], R7 ;  /* 0x0000000702007986 */ /* 0x000fe2000c101904 */
[----:B------:R-:W-:Y:S05]  /*0240*/  EXIT ;  /* 0x000000000000794d */ /* 0x000fea0003800000 */
        .weak           $__internal_0_$__cuda_sm3x_div_rn_noftz_f32_slowpath
        .type           $__internal_0_$__cuda_sm3x_div_rn_noftz_f32_slowpath,@function
        .size           $__internal_0_$__cuda_sm3x_div_rn_noftz_f32_slowpath,(.L_x_47 - $__internal_0_$__cuda_sm3x_div_rn_noftz_f32_slowpath)
$__internal_0_$__cuda_sm3x_div_rn_noftz_f32_slowpath:
[--C-:B------:R-:W-:Y:S01]  /*0250*/  SHF.R.U32.HI R6, RZ, 0x17, R3.reuse ;  /* 0x00000017ff067819 */ /* 0x100fe20000011603 */
[----:B------:R-:W-:Y:S01]  /*0260*/  BSSY.RECONVERGENT B1, `(.L_x_4) ;  /* 0x0000064000017945 */ /* 0x000fe20003800200 */
[--C-:B------:R-:W-:Y:S01]  /*0270*/  SHF.R.U32.HI R5, RZ, 0x17, R0.reuse ;  /* 0x00000017ff057819 */ /* 0x100fe20000011600 */
[----:B------:R-:W-:Y:S01]  /*0280*/  IMAD.MOV.U32 R7, RZ, RZ, R0 ;  /* 0x000000ffff077224 */ /* 0x000fe200078e0000 */
[----:B------:R-:W-:Y:S01]  /*0290*/  LOP3.LUT R6, R6, 0xff, RZ, 0xc0, !PT ;  /* 0x000000ff06067812 */ /* 0x000fe200078ec0ff */
[----:B------:R-:W-:Y:S01]  /*02a0*/  IMAD.MOV.U32 R8, RZ, RZ, R3 ;  /* 0x000000ffff087224 */ /* 0x000fe200078e0003 */
[----:B------:R-:W-:-:S03]  /*02b0*/  LOP3.LUT R5, R5, 0xff, RZ, 0xc0, !PT ;  /* 0x000000ff05057812 */ /* 0x000fc600078ec0ff */
[----:B------:R-:W-:Y:S02]  /*02c0*/  VIADD R11, R6, 0xffffffff ;  /* 0xffffffff060b7836 */ /* 0x000fe40000000000 */
[----:B------:R-:W-:-:S03]  /*02d0*/  VIADD R10, R5, 0xffffffff ;  /* 0xffffffff050a7836 */ /* 0x000fc60000000000 */
[----:B------:R-:W-:-:S04]  /*02e0*/  ISETP.GT.U32.AND P0, PT, R11, 0xfd, PT ;  /* 0x000000fd0b00780c */ /* 0x000fc80003f04070 */
[----:B------:R-:W-:-:S13]  /*02f0*/  ISETP.GT.U32.OR P0, PT, R10, 0xfd, P0 ;  /* 0x000000fd0a00780c */ /* 0x000fda0000704470 */
[----:B------:R-:W-:Y:S01]  /*0300*/  @!P0 IMAD.MOV.U32 R9, RZ, RZ, RZ ;  /* 0x000000ffff098224 */ /* 0x000fe200078e00ff */
[----:B------:R-:W-:Y:S06]  /*0310*/  @!P0 BRA `(.L_x_5) ;  /* 0x00000000005c8947 */ /* 0x000fec0003800000 */
[----:B------:R-:W-:Y:S02]  /*0320*/  FSETP.GTU.FTZ.AND P0, PT, |R0|, +INF , PT ;  /* 0x7f8000000000780b */ /* 0x000fe40003f1c200 */
[----:B------:R-:W-:-:S04]  /*0330*/  FSETP.GTU.FTZ.AND P1, PT, |R3|, +INF , PT ;  /* 0x7f8000000300780b */ /* 0x000fc80003f3c200 */
[----:B------:R-:W-:-:S13]  /*0340*/  PLOP3.LUT P0, PT, P0, P1, PT, 0xf8, 0x8f ;  /* 0x00000000008f781c */ /* 0x000fda0000703f70 */
[----:B------:R-:W-:Y:S05]  /*0350*/  @P0 BRA `(.L_x_6) ;  /* 0x00000004004c0947 */ /* 0x000fea0003800000 */
[----:B------:R-:W-:-:S13]  /*0360*/  LOP3.LUT P0, RZ, R8, 0x7fffffff, R7, 0xc8, !PT ;  /* 0x7fffffff08ff7812 */ /* 0x000fda000780c807 */
[----:B------:R-:W-:Y:S05]  /*0370*/  @!P0 BRA `(.L_x_7) ;  /* 0x00000004003c8947 */ /* 0x000fea0003800000 */
[C---:B------:R-:W-:Y:S02]  /*0380*/  FSETP.NEU.FTZ.AND P2, PT, |R0|.reuse, +INF , PT ;  /* 0x7f8000000000780b */ /* 0x040fe40003f5d200 */
[----:B------:R-:W-:Y:S02]  /*0390*/  FSETP.NEU.FTZ.AND P1, PT, |R3|, +INF , PT ;  /* 0x7f8000000300780b */ /* 0x000fe40003f3d200 */
[----:B------:R-:W-:-:S11]  /*03a0*/  FSETP.NEU.FTZ.AND P0, PT, |R0|, +INF , PT ;  /* 0x7f8000000000780b */ /* 0x000fd60003f1d200 */
[----:B------:R-:W-:Y:S05]  /*03b0*/  @!P1 BRA !P2, `(.L_x_7) ;  /* 0x00000004002c9947 */ /* 0x000fea0005000000 */
[----:B------:R-:W-:-:S04]  /*03c0*/  LOP3.LUT P2, RZ, R7, 0x7fffffff, RZ, 0xc0, !PT ;  /* 0x7fffffff07ff7812 */ /* 0x000fc8000784c0ff */
[----:B------:R-:W-:-:S13]  /*03d0*/  PLOP3.LUT P1, PT, P1, P2, PT, 0x2f, 0xf2 ;  /* 0x0000000000f2781c */ /* 0x000fda0000f24577 */
[----:B------:R-:W-:Y:S05]  /*03e0*/  @P1 BRA `(.L_x_8) ;  /* 0x0000000400181947 */ /* 0x000fea0003800000 */
[----:B------:R-:W-:-:S04]  /*03f0*/  LOP3.LUT P1, RZ, R8, 0x7fffffff, RZ, 0xc0, !PT ;  /* 0x7fffffff08ff7812 */ /* 0x000fc8000782c0ff */
[----:B------:R-:W-:-:S13]  /*0400*/  PLOP3.LUT P0, PT, P0, P1, PT, 0x2f, 0xf2 ;  /* 0x0000000000f2781c */ /* 0x000fda0000702577 */
[----:B------:R-:W-:Y:S05]  /*0410*/  @P0 BRA `(.L_x_9) ;  /* 0x0000000400000947 */ /* 0x000fea0003800000 */
[----:B------:R-:W-:Y:S02]  /*0420*/  ISETP.GE.AND P0, PT, R10, RZ, PT ;  /* 0x000000ff0a00720c */ /* 0x000fe40003f06270 */
[----:B------:R-:W-:-:S11]  /*0430*/  ISETP.GE.AND P1, PT, R11, RZ, PT ;  /* 0x000000ff0b00720c */ /* 0x000fd60003f26270 */
[----:B------:R-:W-:Y:S02]  /*0440*/  @P0 IMAD.MOV.U32 R9, RZ, RZ, RZ ;  /* 0x000000ffff090224 */ /* 0x000fe400078e00ff */
[----:B------:R-:W-:Y:S01]  /*0450*/  @!P0 FFMA R7, R0, 1.84467440737095516160e+19, RZ ;  /* 0x5f80000000078823 */ /* 0x000fe200000000ff */
[----:B------:R-:W-:Y:S02]  /*0460*/  @!P0 IMAD.MOV.U32 R9, RZ, RZ, -0x40 ;  /* 0xffffffc0ff098424 */ /* 0x000fe400078e00ff */
[----:B------:R-:W-:Y:S02]  /*0470*/  @!P1 FFMA R8, R3, 1.84467440737095516160e+19, RZ ;  /* 0x5f80000003089823 */ /* 0x000fe400000000ff */
[----:B------:R-:W-:-:S07]  /*0480*/  @!P1 VIADD R9, R9, 0x40 ;  /* 0x0000004009099836 */ /* 0x000fce0000000000 */
.L_x_5:
[----:B------:R-:W-:Y:S01]  /*0490*/  LEA R3, R6, 0xc0800000, 0x17 ;  /* 0xc080000006037811 */ /* 0x000fe200078eb8ff */
[----:B------:R-:W-:Y:S01]  /*04a0*/  VIADD R5, R5, 0xffffff81 ;  /* 0xffffff8105057836 */ /* 0x000fe20000000000 */
[----:B------:R-:W-:Y:S03]  /*04b0*/  BSSY.RECONVERGENT B2, `(.L_x_10) ;  /* 0x0000035000027945 */ /* 0x000fe60003800200 */
[----:B------:R-:W-:Y:S01]  /*04c0*/  IMAD.IADD R3, R8, 0x1, -R3 ;  /* 0x0000000108037824 */ /* 0x000fe200078e0a03 */
[C---:B------:R-:W-:Y:S01]  /*04d0*/  IADD3 R6, PT, PT, R5.reuse, 0x7f, -R6 ;  /* 0x0000007f05067810 */ /* 0x040fe20007ffe806 */
[----:B------:R-:W-:Y:S02]  /*04e0*/  IMAD R0, R5, -0x800000, R7 ;  /* 0xff80000005007824 */ /* 0x000fe400078e0207 */
[----:B------:R-:W0:Y:S01]  /*04f0*/  MUFU.RCP R8, R3 ;  /* 0x0000000300087308 */ /* 0x000e220000001000 */
[----:B------:R-:W-:Y:S01]  /*0500*/  FADD.FTZ R11, -R3, -RZ ;  /* 0x800000ff030b7221 */ /* 0x000fe20000010100 */
[----:B------:R-:W-:-:S03]  /*0510*/  IMAD.IADD R6, R6, 0x1, R9 ;  /* 0x0000000106067824 */ /* 0x000fc600078e0209 */
[----:B0-----:R-:W-:-:S04]  /*0520*/  FFMA R13, R8, R11, 1 ;  /* 0x3f800000080d7423 */ /* 0x001fc8000000000b */
[----:B------:R-:W-:-:S04]  /*0530*/  FFMA R10, R8, R13, R8 ;  /* 0x0000000d080a7223 */ /* 0x000fc80000000008 */
[----:B------:R-:W-:-:S04]  /*0540*/  FFMA R7, R0, R10, RZ ;  /* 0x0000000a00077223 */ /* 0x000fc800000000ff */
[----:B------:R-:W-:-:S04]  /*0550*/  FFMA R8, R11, R7, R0 ;  /* 0x000000070b087223 */ /* 0x000fc80000000000 */
[----:B------:R-:W-:-:S04]  /*0560*/  FFMA R7, R10, R8, R7 ;  /* 0x000000080a077223 */ /* 0x000fc80000000007 */
[----:B------:R-:W-:-:S04]  /*0570*/  FFMA R8, R11, R7, R0 ;  /* 0x000000070b087223 */ /* 0x000fc80000000000 */
[----:B------:R-:W-:-:S05]  /*0580*/  FFMA R0, R10, R8, R7 ;  /* 0x000000080a007223 */ /* 0x000fca0000000007 */
[----:B------:R-:W-:-:S04]  /*0590*/  SHF.R.U32.HI R3, RZ, 0x17, R0 ;  /* 0x00000017ff037819 */ /* 0x000fc80000011600 */
[----:B------:R-:W-:-:S05]  /*05a0*/  LOP3.LUT R3, R3, 0xff, RZ, 0xc0, !PT ;  /* 0x000000ff03037812 */ /* 0x000fca00078ec0ff */
[----:B------:R-:W-:-:S04]  /*05b0*/  IMAD.IADD R9, R3, 0x1, R6 ;  /* 0x0000000103097824 */ /* 0x000fc800078e0206 */
[----:B------:R-:W-:-:S05]  /*05c0*/  VIADD R3, R9, 0xffffffff ;  /* 0xffffffff09037836 */ /* 0x000fca0000000000 */
[----:B------:R-:W-:-:S13]  /*05d0*/  ISETP.GE.U32.AND P0, PT, R3, 0xfe, PT ;  /* 0x000000fe0300780c */ /* 0x000fda0003f06070 */
[----:B------:R-:W-:Y:S05]  /*05e0*/  @!P0 BRA `(.L_x_11) ;  /* 0x0000000000808947 */ /* 0x000fea0003800000 */
[----:B------:R-:W-:-:S13]  /*05f0*/  ISETP.GT.AND P0, PT, R9, 0xfe, PT ;  /* 0x000000fe0900780c */ /* 0x000fda0003f04270 */
[----:B------:R-:W-:Y:S05]  /*0600*/  @P0 BRA `(.L_x_12) ;  /* 0x00000000006c0947 */ /* 0x000fea0003800000 */
[----:B------:R-:W-:-:S13]  /*0610*/  ISETP.GE.AND P0, PT, R9, 0x1, PT ;  /* 0x000000010900780c */ /* 0x000fda0003f06270 */
[----:B------:R-:W-:Y:S05]  /*0620*/  @P0 BRA `(.L_x_13) ;  /* 0x0000000000740947 */ /* 0x000fea0003800000 */
[----:B------:R-:W-:Y:S02]  /*0630*/  ISETP.GE.AND P0, PT, R9, -0x18, PT ;  /* 0xffffffe80900780c */ /* 0x000fe40003f06270 */
[----:B------:R-:W-:-:S11]  /*0640*/  LOP3.LUT R0, R0, 0x80000000, RZ, 0xc0, !PT ;  /* 0x8000000000007812 */ /* 0x000fd600078ec0ff */
[----:B------:R-:W-:Y:S05]  /*0650*/  @!P0 BRA `(.L_x_13) ;  /* 0x0000000000688947 */ /* 0x000fea0003800000 */
[CCC-:B------:R-:W-:Y:S01]  /*0660*/  FFMA.RZ R3, R10.reuse, R8.reuse, R7.reuse ;  /* 0x000000080a037223 */ /* 0x1c0fe2000000c007 */
[CCC-:B------:R-:W-:Y:S01]  /*0670*/  FFMA.RM R6, R10.reuse, R8.reuse, R7.reuse ;  /* 0x000000080a067223 */ /* 0x1c0fe20000004007 */
[C---:B------:R-:W-:Y:S02]  /*0680*/  ISETP.NE.AND P2, PT, R9.reuse, RZ, PT ;  /* 0x000000ff0900720c */ /* 0x040fe40003f45270 */
[----:B------:R-:W-:Y:S02]  /*0690*/  ISETP.NE.AND P1, PT, R9, RZ, PT ;  /* 0x000000ff0900720c */ /* 0x000fe40003f25270 */
[----:B------:R-:W-:Y:S01]  /*06a0*/  LOP3.LUT R5, R3, 0x7fffff, RZ, 0xc0, !PT ;  /* 0x007fffff03057812 */ /* 0x000fe200078ec0ff */
[----:B------:R-:W-:Y:S01]  /*06b0*/  FFMA.RP R3, R10, R8, R7 ;  /* 0x000000080a037223 */ /* 0x000fe20000008007 */
[----:B------:R-:W-:Y:S02]  /*06c0*/  VIADD R8, R9, 0x20 ;  /* 0x0000002009087836 */ /* 0x000fe40000000000 */
[----:B------:R-:W-:Y:S01]  /*06d0*/  LOP3.LUT R5, R5, 0x800000, RZ, 0xfc, !PT ;  /* 0x0080000005057812 */ /* 0x000fe200078efcff */
[----:B------:R-:W-:Y:S01]  /*06e0*/  IMAD.MOV R7, RZ, RZ, -R9 ;  /* 0x000000ffff077224 */ /* 0x000fe200078e0a09 */
[----:B------:R-:W-:-:S02]  /*06f0*/  FSETP.NEU.FTZ.AND P0, PT, R3, R6, PT ;  /* 0x000000060300720b */ /* 0x000fc40003f1d000 */
[----:B------:R-:W-:Y:S02]  /*0700*/  SHF.L.U32 R8, R5, R8, RZ ;  /* 0x0000000805087219 */ /* 0x000fe400000006ff */
[----:B------:R-:W-:Y:S02]  /*0710*/  SEL R6, R7, RZ, P2 ;  /* 0x000000ff07067207 */ /* 0x000fe40001000000 */
[----:B------:R-:W-:Y:S02]  /*0720*/  ISETP.NE.AND P1, PT, R8, RZ, P1 ;  /* 0x000000ff0800720c */ /* 0x000fe40000f25270 */
[----:B------:R-:W-:Y:S02]  /*0730*/  SHF.R.U32.HI R6, RZ, R6, R5 ;  /* 0x00000006ff067219 */ /* 0x000fe40000011605 */
[----:B------:R-:W-:Y:S02]  /*0740*/  PLOP3.LUT P0, PT, P0, P1, PT, 0xf8, 0x8f ;  /* 0x00000000008f781c */ /* 0x000fe40000703f70 */
[----:B------:R-:W-:-:S02]  /*0750*/  SHF.R.U32.HI R8, RZ, 0x1, R6 ;  /* 0x00000001ff087819 */ /* 0x000fc40000011606 */
[----:B------:R-:W-:-:S04]  /*0760*/  SEL R3, RZ, 0x1, !P0 ;  /* 0x00000001ff037807 */ /* 0x000fc80004000000 */
[----:B------:R-:W-:-:S04]  /*0770*/  LOP3.LUT R3, R3, 0x1, R8, 0xf8, !PT ;  /* 0x0000000103037812 */ /* 0x000fc800078ef808 */
[----:B------:R-:W-:-:S05]  /*0780*/  LOP3.LUT R3, R3, R6, RZ, 0xc0, !PT ;  /* 0x0000000603037212 */ /* 0x000fca00078ec0ff */
[----:B------:R-:W-:-:S05]  /*0790*/  IMAD.IADD R3, R8, 0x1, R3 ;  /* 0x0000000108037824 */ /* 0x000fca00078e0203 */
[----:B------:R-:W-:Y:S01]  /*07a0*/  LOP3.LUT R0, R3, R0, RZ, 0xfc, !PT ;  /* 0x0000000003007212 */ /* 0x000fe200078efcff */
[----:B------:R-:W-:Y:S06]  /*07b0*/  BRA `(.L_x_13) ;  /* 0x0000000000107947 */ /* 0x000fec0003800000 */
.L_x_12:
[----:B------:R-:W-:-:S04]  /*07c0*/  LOP3.LUT R0, R0, 0x80000000, RZ, 0xc0, !PT ;  /* 0x8000000000007812 */ /* 0x000fc800078ec0ff */
[----:B------:R-:W-:Y:S01]  /*07d0*/  LOP3.LUT R0, R0, 0x7f800000, RZ, 0xfc, !PT ;  /* 0x7f80000000007812 */ /* 0x000fe200078efcff */
[----:B------:R-:W-:Y:S06]  /*07e0*/  BRA `(.L_x_13) ;  /* 0x0000000000047947 */ /* 0x000fec0003800000 */
.L_x_11:
[----:B------:R-:W-:-:S07]  /*07f0*/  IMAD R0, R6, 0x800000, R0 ;  /* 0x0080000006007824 */ /* 0x000fce00078e0200 */
.L_x_13:
[----:B------:R-:W-:Y:S05]  /*0800*/  BSYNC.RECONVERGENT B2 ;  /* 0x0000000000027941 */ /* 0x000fea0003800200 */
.L_x_10:
[----:B------:R-:W-:Y:S05]  /*0810*/  BRA `(.L_x_14) ;  /* 0x0000000000207947 */ /* 0x000fea0003800000 */
.L_x_9:
[----:B------:R-:W-:-:S04]  /*0820*/  LOP3.LUT R0, R8, 0x80000000, R7, 0x48, !PT ;  /* 0x8000000008007812 */ /* 0x000fc800078e4807 */
[----:B------:R-:W-:Y:S01]  /*0830*/  LOP3.LUT R0, R0, 0x7f800000, RZ, 0xfc, !PT ;  /* 0x7f80000000007812 */ /* 0x000fe200078efcff */
[----:B------:R-:W-:Y:S06]  /*0840*/  BRA `(.L_x_14) ;  /* 0x0000000000147947 */ /* 0x000fec0003800000 */
.L_x_8:
[----:B------:R-:W-:Y:S01]  /*0850*/  LOP3.LUT R0, R8, 0x80000000, R7, 0x48, !PT ;  /* 0x8000000008007812 */ /* 0x000fe200078e4807 */
[----:B------:R-:W-:Y:S06]  /*0860*/  BRA `(.L_x_14) ;  /* 0x00000000000c7947 */ /* 0x000fec0003800000 */
.L_x_7:
[----:B------:R-:W0:Y:S01]  /*0870*/  MUFU.RSQ R0, -QNAN ;  /* 0xffc0000000007908 */ /* 0x000e220000001400 */
[----:B------:R-:W-:Y:S05]  /*0880*/  BRA `(.L_x_14) ;  /* 0x0000000000047947 */ /* 0x000fea0003800000 */
.L_x_6:
[----:B------:R-:W-:-:S07]  /*0890*/  FADD.FTZ R0, R0, R3 ;  /* 0x0000000300007221 */ /* 0x000fce0000010000 */
.L_x_14:
[----:B------:R-:W-:Y:S05]  /*08a0*/  BSYNC.RECONVERGENT B1 ;  /* 0x0000000000017941 */ /* 0x000fea0003800200 */
.L_x_4:
[----:B------:R-:W-:-:S04]  /*08b0*/  IMAD.MOV.U32 R5, RZ, RZ, 0x0 ;  /* 0x00000000ff057424 */ /* 0x000fc800078e00ff */
[----:B0-----:R-:W-:Y:S05]  /*08c0*/  RET.REL.NODEC R4 `(hinge_d_fake_loss_kernel) ;  /* 0xfffffff404cc7950 */ /* 0x001fea0003c3ffff */
.L_x_15:
        /* <DEDUP_REMOVED lines=11> */
.L_x_47:


//--------------------- .text.hinge_d_real_loss_kernel --------------------------
	.section	.text.hinge_d_real_loss_kernel,"ax",@progbits
	.align	128
        .global         hinge_d_real_loss_kernel
        .type           hinge_d_real_loss_kernel,@function
        .size           hinge_d_real_loss_kernel,(.L_x_48 - hinge_d_real_loss_kernel)
        .other          hinge_d_real_loss_kernel,@"STO_CUDA_ENTRY STV_DEFAULT"
hinge_d_real_loss_kernel:
.text.hinge_d_real_loss_kernel:
        /* <DEDUP_REMOVED lines=20> */
[----:B--2---:R-:W-:-:S05]  /*0140*/  FADD R0, -R4, 1 ;  /* 0x3f80000004007421 */ /* 0x004fca0000000100 */
        /* <DEDUP_REMOVED lines=8> */
[----:B------:R-:W-:Y:S05]  /*01d0*/  CALL.REL.NOINC `($__internal_1_$__cuda_sm3x_div_rn_noftz_f32_slowpath) ;  /* 0x00000000001c7944 */ /* 0x000fea0003c00000 */
[----:B------:R-:W-:-:S07]  /*01e0*/  IMAD.MOV.U32 R6, RZ, RZ, R0 ;  /* 0x000000ffff067224 */ /* 0x000fce00078e0000 */
.L_x_17:
[----:B------:R-:W-:Y:S05]  /*01f0*/  BSYNC.RECONVERGENT B0 ;  /* 0x0000000000007941 */ /* 0x000fea0003800200 */
.L_x_16:
[----:B------:R-:W0:Y:S01]  /*0200*/  LDC.64 R4, c[0x0][0x388] ;  /* 0x0000e200ff047b82 */ /* 0x000e220000000a00 */
[----:B------:R-:W-:Y:S01]  /*0210*/  FMUL R7, R6, 0.5 ;  /* 0x3f00000006077820 */ /* 0x000fe20000400000 */
[----:B0-----:R-:W-:-:S05]  /*0220*/  IMAD.WIDE R2, R2, 0x4, R4 ;  /* 0x0000000402027825 */ /* 0x001fca00078e0204 */
[----:B------:R-:W-:Y:S01]  /*0230*/  STG.E desc[UR4][R2.64], R7 ;  /* 0x0000000702007986 */ /* 0x000fe2000c101904 */
[----:B------:R-:W-:Y:S05]  /*0240*/  EXIT ;  /* 0x000000000000794d */ /* 0x000fea0003800000 */
        .weak           $__internal_1_$__cuda_sm3x_div_rn_noftz_f32_slowpath
        .type           $__internal_1_$__cuda_sm3x_div_rn_noftz_f32_slowpath,@function
        .size           $__internal_1_$__cuda_sm3x_div_rn_noftz_f32_slowpath,(.L_x_48 - $__internal_1_$__cuda_sm3x_div_rn_noftz_f32_slowpath)
$__internal_1_$__cuda_sm3x_div_rn_noftz_f32_slowpath:
        /* <DEDUP_REMOVED lines=36> */
.L_x_19:
        /* <DEDUP_REMOVED lines=51> */
.L_x_26:
[----:B------:R-:W-:-:S04]  /*07c0*/  LOP3.LUT R0, R0, 0x80000000, RZ, 0xc0, !PT ;  /* 0x8000000000007812 */ /* 0x000fc800078ec0ff */
[----:B------:R-:W-:Y:S01]  /*07d0*/  LOP3.LUT R0, R0, 0x7f800000, RZ, 0xfc, !PT ;  /* 0x7f80000000007812 */ /* 0x000fe200078efcff */
[----:B------:R-:W-:Y:S06]  /*07e0*/  BRA `(.L_x_27) ;  /* 0x0000000000047947 */ /* 0x000fec0003800000 */
.L_x_25:
[----:B------:R-:W-:-:S07]  /*07f0*/  IMAD R0, R6, 0x800000, R0 ;  /* 0x0080000006007824 */ /* 0x000fce00078e0200 */
.L_x_27:
[----:B------:R-:W-:Y:S05]  /*0800*/  BSYNC.RECONVERGENT B2 ;  /* 0x0000000000027941 */ /* 0x000fea0003800200 */
.L_x_24:
[----:B------:R-:W-:Y:S05]  /*0810*/  BRA `(.L_x_28) ;  /* 0x0000000000207947 */ /* 0x000fea0003800000 */
.L_x_23:
[----:B------:R-:W-:-:S04]  /*0820*/  LOP3.LUT R0, R8, 0x80000000, R7, 0x48, !PT ;  /* 0x8000000008007812 */ /* 0x000fc800078e4807 */
[----:B------:R-:W-:Y:S01]  /*0830*/  LOP3.LUT R0, R0, 0x7f800000, RZ, 0xfc, !PT ;  /* 0x7f80000000007812 */ /* 0x000fe200078efcff */
[----:B------:R-:W-:Y:S06]  /*0840*/  BRA `(.L_x_28) ;  /* 0x0000000000147947 */ /* 0x000fec0003800000 */
.L_x_22:
[----:B------:R-:W-:Y:S01]  /*0850*/  LOP3.LUT R0, R8, 0x80000000, R7, 0x48, !PT ;  /* 0x8000000008007812 */ /* 0x000fe200078e4807 */
[----:B------:R-:W-:Y:S06]  /*0860*/  BRA `(.L_x_28) ;  /* 0x00000000000c7947 */ /* 0x000fec0003800000 */
.L_x_21:
[----:B------:R-:W0:Y:S01]  /*0870*/  MUFU.RSQ R0, -QNAN ;  /* 0xffc0000000007908 */ /* 0x000e220000001400 */
[----:B------:R-:W-:Y:S05]  /*0880*/  BRA `(.L_x_28) ;  /* 0x0000000000047947 */ /* 0x000fea0003800000 */
.L_x_20:
[----:B------:R-:W-:-:S07]  /*0890*/  FADD.FTZ R0, R0, R3 ;  /* 0x0000000300007221 */ /* 0x000fce0000010000 */
.L_x_28:
[----:B------:R-:W-:Y:S05]  /*08a0*/  BSYNC.RECONVERGENT B1 ;  /* 0x0000000000017941 */ /* 0x000fea0003800200 */
.L_x_18:
[----:B------:R-:W-:-:S04]  /*08b0*/  IMAD.MOV.U32 R5, RZ, RZ, 0x0 ;  /* 0x00000000ff057424 */ /* 0x000fc800078e00ff */
[----:B0-----:R-:W-:Y:S05]  /*08c0*/  RET.REL.NODEC R4 `(hinge_d_real_loss_kernel) ;  /* 0xfffffff404cc7950 */ /* 0x001fea0003c3ffff */
.L_x_29:
        /* <DEDUP_REMOVED lines=11> */
.L_x_48:


//--------------------- .text.hinge_d_loss_back_kernel --------------------------
	.section	.text.hinge_d_loss_back_kernel,"ax",@progbits
	.align	128
        .global         hinge_d_loss_back_kernel
        .type           hinge_d_loss_back_kernel,@function
        .size           hinge_d_loss_back_kernel,(.L_x_54 - hinge_d_loss_back_kernel)
        .other          hinge_d_loss_back_kernel,@"STO_CUDA_ENTRY STV_DEFAULT"
hinge_d_loss_back_kernel:
.text.hinge_d_loss_back_kernel:
        /* <DEDUP_REMOVED lines=14> */
[----:B-1----:R-:W2:Y:S01]  /*00e0*/  LDG.E R2, desc[UR4][R2.64] ;  /* 0x0000000402027981 */ /* 0x002ea2000c1e1900 */
[----:B------:R-:W-:Y:S01]  /*00f0*/  BSSY.RECONVERGENT B0, `(.L_x_30) ;  /* 0x0000012000007945 */ /* 0x000fe20003800200 */
[----:B------:R-:W-:Y:S01]  /*0100*/  IMAD.MOV.U32 R9, RZ, RZ, RZ ;  /* 0x000000ffff097224 */ /* 0x000fe200078e00ff */
[----:B--2---:R-:W-:-:S13]  /*0110*/  FSETP.GT.AND P0, PT, -R2, -1, PT ;  /* 0xbf8000000200780b */ /* 0x004fda0003f04100 */
[----:B------:R-:W-:Y:S05]  /*0120*/  @!P0 BRA `(.L_x_31) ;  /* 0x0000000000388947 */ /* 0x000fea0003800000 */
[-C--:B------:R-:W-:Y:S02]  /*0130*/  IABS R3, R8.reuse ;  /* 0x0000000800037213 */ /* 0x080fe40000000000 */
[----:B------:R-:W-:Y:S02]  /*0140*/  LOP3.LUT R7, RZ, R8, RZ, 0x33, !PT ;  /* 0x00000008ff077212 */ /* 0x000fe400078e33ff */
[C---:B------:R-:W-:Y:S02]  /*0150*/  ISETP.GT.U32.AND P2, PT, R3.reuse, 0x1, PT ;  /* 0x000000010300780c */ /* 0x040fe40003f44070 */
[----:B------:R-:W-:Y:S02]  /*0160*/  IADD3 R0, PT, PT, -R3, 0x1, RZ ;  /* 0x0000000103007810 */ /* 0x000fe40007ffe1ff */
[----:B------:R-:W-:Y:S02]  /*0170*/  ISETP.GE.AND P0, PT, R7, RZ, PT ;  /* 0x000000ff0700720c */ /* 0x000fe40003f06270 */
[----:B------:R-:W-:-:S04]  /*0180*/  SEL R0, R0, 0x1, !P2 ;  /* 0x0000000100007807 */ /* 0x000fc80005000000 */
[----:B------:R-:W-:Y:S02]  /*0190*/  ISETP.GE.U32.AND P1, PT, R0, R3, PT ;  /* 0x000000030000720c */ /* 0x000fe40003f26070 */
[----:B------:R-:W-:-:S11]  /*01a0*/  SEL R0, RZ, 0x1, P2 ;  /* 0x00000001ff007807 */ /* 0x000fd60001000000 */
[----:B------:R-:W-:Y:S01]  /*01b0*/  @P1 VIADD R0, R0, 0x1 ;  /* 0x0000000100001836 */ /* 0x000fe20000000000 */
[----:B------:R-:W-:-:S03]  /*01c0*/  ISETP.NE.AND P1, PT, R8, RZ, PT ;  /* 0x000000ff0800720c */ /* 0x000fc60003f25270 */
[----:B------:R-:W-:-:S05]  /*01d0*/  @!P0 IMAD.MOV R0, RZ, RZ, -R0 ;  /* 0x000000ffff008224 */ /* 0x000fca00078e0a00 */
[----:B------:R-:W-:-:S04]  /*01e0*/  SEL R0, R7, R0, !P1 ;  /* 0x0000000007007207 */ /* 0x000fc80004800000 */
[----:B------:R-:W-:-:S05]  /*01f0*/  I2FP.F32.S32 R0, R0 ;  /* 0x0000000000007245 */ /* 0x000fca0000201400 */
[----:B------:R-:W-:-:S07]  /*0200*/  FMUL R9, R0, 0.5 ;  /* 0x3f00000000097820 */ /* 0x000fce0000400000 */
.L_x_31:
[----:B------:R-:W-:Y:S05]  /*0210*/  BSYNC.RECONVERGENT B0 ;  /* 0x0000000000007941 */ /* 0x000fea0003800200 */
.L_x_30:
[----:B------:R-:W0:Y:S01]  /*0220*/  LDCU.128 UR8, c[0x0][0x390] ;  /* 0x00007200ff0877ac */ /* 0x000e220008000c00 */
[C---:B------:R-:W-:Y:S01]  /*0230*/  IMAD.SHL.U32 R2, R5.reuse, 0x4, RZ ;  /* 0x0000000405027824 */ /* 0x040fe200078e00ff */
[----:B------:R-:W-:Y:S01]  /*0240*/  SHF.R.S32.HI R0, RZ, 0x1f, R5 ;  /* 0x0000001fff007819 */ /* 0x000fe20000011405 */
[----:B------:R-:W1:Y:S03]  /*0250*/  LDCU.64 UR6, c[0x0][0x388] ;  /* 0x00007100ff0677ac */ /* 0x000e660008000a00 */
[----:B------:R-:W-:Y:S02]  /*0260*/  SHF.L.U64.HI R0, R5, 0x2, R0 ;  /* 0x0000000205007819 */ /* 0x000fe40000010200 */
[C---:B0-----:R-:W-:Y:S02]  /*0270*/  IADD3 R4, P0, PT, R2.reuse, UR8, RZ ;  /* 0x0000000802047c10 */ /* 0x041fe4000ff1e0ff */
[----:B-1----:R-:W-:-:S02]  /*0280*/  IADD3 R6, P1, PT, R2, UR6, RZ ;  /* 0x0000000602067c10 */ /* 0x002fc4000ff3e0ff */
[C---:B------:R-:W-:Y:S02]  /*0290*/  IADD3.X R5, PT, PT, R0.reuse, UR9, RZ, P0, !PT ;  /* 0x0000000900057c10 */ /* 0x040fe400087fe4ff */
[----:B------:R-:W-:-:S03]  /*02a0*/  IADD3.X R7, PT, PT, R0, UR7, RZ, P1, !PT ;  /* 0x0000000700077c10 */ /* 0x000fc60008ffe4ff */
[----:B------:R0:W-:Y:S04]  /*02b0*/  STG.E desc[UR4][R4.64], R9 ;  /* 0x0000000904007986 */ /* 0x0001e8000c101904 */
[----:B------:R-:W2:Y:S01]  /*02c0*/  LDG.E R6, desc[UR4][R6.64] ;  /* 0x0000000406067981 */ /* 0x000ea2000c1e1900 */
[----:B------:R-:W-:-:S04]  /*02d0*/  IADD3 R2, P1, PT, R2, UR10, RZ ;  /* 0x0000000a02027c10 */ /* 0x000fc8000ff3e0ff */
[----:B------:R-:W-:Y:S02]  /*02e0*/  IADD3.X R3, PT, PT, R0, UR11, RZ, P1, !PT ;  /* 0x0000000b00037c10 */ /* 0x000fe40008ffe4ff */
[----:B--2---:R-:W-:-:S13]  /*02f0*/  FSETP.GT.AND P0, PT, R6, -1, PT ;  /* 0xbf8000000600780b */ /* 0x004fda0003f04000 */
[----:B------:R0:W-:Y:S01]  /*0300*/  @!P0 STG.E desc[UR4][R2.64], RZ ;  /* 0x000000ff02008986 */ /* 0x0001e2000c101904 */
[----:B------:R-:W-:Y:S05]  /*0310*/  @!P0 EXIT ;  /* 0x000000000000894d */ /* 0x000fea0003800000 */
[----:B------:R-:W-:-:S05]  /*0320*/  VIADD R0, R8, 0x1 ;  /* 0x0000000108007836 */ /* 0x000fca0000000000 */
[----:B------:R-:W-:-:S04]  /*0330*/  ISETP.GE.U32.AND P0, PT, R0, 0x3, PT ;  /* 0x000000030000780c */ /* 0x000fc80003f06070 */
[----:B------:R-:W-:-:S04]  /*0340*/  SEL R0, R8, RZ, !P0 ;  /* 0x000000ff08007207 */ /* 0x000fc80004000000 */
[----:B------:R-:W-:-:S05]  /*0350*/  I2FP.F32.S32 R0, R0 ;  /* 0x0000000000007245 */ /* 0x000fca0000201400 */
[----:B0-----:R-:W-:-:S05]  /*0360*/  FMUL R5, R0, 0.5 ;  /* 0x3f00000000057820 */ /* 0x001fca0000400000 */
[----:B------:R-:W-:Y:S01]  /*0370*/  STG.E desc[UR4][R2.64], R5 ;  /* 0x0000000502007986 */ /* 0x000fe2000c101904 */
[----:B------:R-:W-:Y:S05]  /*0380*/  EXIT ;  /* 0x000000000000794d */ /* 0x000fea0003800000 */
.L_x_32:
        /* <DEDUP_REMOVED lines=15> */
.L_x_54:


//--------------------- .text.hinge_d_loss_kernel --------------------------
	.section	.text.hinge_d_loss_kernel,"ax",@progbits
	.align	128
        .global         hinge_d_loss_kernel
        .type           hinge_d_loss_kernel,@function
        .size           hinge_d_loss_kernel,(.L_x_49 - hinge_d_loss_kernel)
        .other          hinge_d_loss_kernel,@"STO_CUDA_ENTRY STV_DEFAULT"
hinge_d_loss_kernel:
.text.hinge_d_loss_kernel:
        /* <DEDUP_REMOVED lines=12> */
[----:B------:R-:W1:Y:S07]  /*00c0*/  LDCU.64 UR4, c[0x0][0x358] ;  /* 0x00006b00ff0477ac */ /* 0x000e6e0008000a00 */
[----:B------:R-:W2:Y:S01]  /*00d0*/  LDC.64 R4, c[0x0][0x380] ;  /* 0x0000e000ff047b82 */ /* 0x000ea20000000a00 */
[----:B0-----:R-:W-:-:S06]  /*00e0*/  IMAD.WIDE R6, R2, 0x4, R6 ;  /* 0x0000000402067825 */ /* 0x001fcc00078e0206 */
[----:B-1----:R-:W3:Y:S01]  /*00f0*/  LDG.E R6, desc[UR4][R6.64] ;  /* 0x0000000406067981 */ /* 0x002ee2000c1e1900 */
[----:B--2---:R-:W-:-:S06]  /*0100*/  IMAD.WIDE R4, R2, 0x4, R4 ;  /* 0x0000000402047825 */ /* 0x004fcc00078e0204 */
[----:B------:R-:W2:Y:S01]  /*0110*/  LDG.E R4, desc[UR4][R4.64] ;  /* 0x0000000404047981 */ /* 0x000ea2000c1e1900 */
[----:B------:R-:W-:Y:S01]  /*0120*/  I2FP.F32.S32 R9, UR7 ;  /* 0x0000000700097c45 */ /* 0x000fe20008201400 */
[----:B------:R-:W-:Y:S03]  /*0130*/  BSSY.RECONVERGENT B0, `(.L_x_33) ;  /* 0x0000012000007945 */ /* 0x000fe60003800200 */
[----:B------:R-:W0:Y:S02]  /*0140*/  MUFU.RCP R8, R9 ;  /* 0x0000000900087308 */ /* 0x000e240000001000 */
[----:B0-----:R-:W-:-:S04]  /*0150*/  FFMA R3, -R9, R8, 1 ;  /* 0x3f80000009037423 */ /* 0x001fc80000000108 */
[----:B------:R-:W-:Y:S01]  /*0160*/  FFMA R11, R8, R3, R8 ;  /* 0x00000003080b7223 */ /* 0x000fe20000000008 */
[----:B---3--:R-:W-:-:S05]  /*0170*/  FADD R0, R6, 1 ;  /* 0x3f80000006007421 */ /* 0x008fca0000000000 */
[----:B------:R-:W-:Y:S01]  /*0180*/  FSETP.GT.AND P0, PT, R0, 1, PT ;  /* 0x3f8000000000780b */ /* 0x000fe20003f04000 */
[----:B--2---:R-:W-:-:S03]  /*0190*/  FADD R3, -R4, 1 ;  /* 0x3f80000004037421 */ /* 0x004fc60000000100 */
[----:B------:R-:W-:-:S04]  /*01a0*/  FSEL R0, R0, RZ, P0 ;  /* 0x000000ff00007208 */ /* 0x000fc80000000000 */
[----:B------:R-:W0:Y:S01]  /*01b0*/  FCHK P1, R0, R9 ;  /* 0x0000000900007302 */ /* 0x000e220000020000 */
[----:B------:R-:W-:Y:S01]  /*01c0*/  FFMA R6, R0, R11, RZ ;  /* 0x0000000b00067223 */ /* 0x000fe200000000ff */
[----:B------:R-:W-:-:S03]  /*01d0*/  FSETP.GT.AND P0, PT, R3, 1, PT ;  /* 0x3f8000000300780b */ /* 0x000fc60003f04000 */
[----:B------:R-:W-:Y:S01]  /*01e0*/  FFMA R5, -R9, R6, R0 ;  /* 0x0000000609057223 */ /* 0x000fe20000000100 */
[----:B------:R-:W-:-:S03]  /*01f0*/  FSEL R4, R3, RZ, P0 ;  /* 0x000000ff03047208 */ /* 0x000fc60000000000 */
[----:B------:R-:W-:Y:S01]  /*0200*/  FFMA R5, R11, R5, R6 ;  /* 0x000000050b057223 */ /* 0x000fe20000000006 */
[----:B0-----:R-:W-:Y:S06]  /*0210*/  @!P1 BRA `(.L_x_34) ;  /* 0x00000000000c9947 */ /* 0x001fec0003800000 */
[----:B------:R-:W-:-:S07]  /*0220*/  MOV R6, 0x240 ;  /* 0x0000024000067802 */ /* 0x000fce0000000f00 */
[----:B------:R-:W-:Y:S05]  /*0230*/  CALL.REL.NOINC `($__internal_2_$__cuda_sm3x_div_rn_noftz_f32_slowpath) ;  /* 0x00000000001c7944 */ /* 0x000fea0003c00000 */
[----:B------:R-:W-:-:S07]  /*0240*/  IMAD.MOV.U32 R5, RZ, RZ, R0 ;  /* 0x000000ffff057224 */ /* 0x000fce00078e0000 */
.L_x_34:
[----:B------:R-:W-:Y:S05]  /*0250*/  BSYNC.RECONVERGENT B0 ;  /* 0x0000000000007941 */ /* 0x000fea0003800200 */
.L_x_33:
[----:B------:R-:W0:Y:S01]  /*0260*/  LDC.64 R6, c[0x0][0x390] ;  /* 0x0000e400ff067b82 */ /* 0x000e220000000a00 */
[----:B------:R-:W-:Y:S01]  /*0270*/  FFMA R5, R5, 0.5, R4 ;  /* 0x3f00000005057823 */ /* 0x000fe20000000004 */
[----:B0-----:R-:W-:-:S05]  /*0280*/  IMAD.WIDE R2, R2, 0x4, R6 ;  /* 0x0000000402027825 */ /* 0x001fca00078e0206 */
[----:B------:R-:W-:Y:S01]  /*0290*/  STG.E desc[UR4][R2.64], R5 ;  /* 0x0000000502007986 */ /* 0x000fe2000c101904 */
[----:B------:R-:W-:Y:S05]  /*02a0*/  EXIT ;  /* 0x000000000000794d */ /* 0x000fea0003800000 */
        .weak           $__internal_2_$__cuda_sm3x_div_rn_noftz_f32_slowpath
        .type           $__internal_2_$__cuda_sm3x_div_rn_noftz_f32_slowpath,@function
        .size           $__internal_2_$__cuda_sm3x_div_rn_noftz_f32_slowpath,(.L_x_49 - $__internal_2_$__cuda_sm3x_div_rn_noftz_f32_slowpath)
$__internal_2_$__cuda_sm3x_div_rn_noftz_f32_slowpath:
[----:B------:R-:W-:Y:S01]  /*02b0*/  SHF.R.U32.HI R5, RZ, 0x17, R9 ;  /* 0x00000017ff057819 */ /* 0x000fe20000011609 */
[----:B------:R-:W-:Y:S01]  /*02c0*/  BSSY.RECONVERGENT B1, `(.L_x_35) ;  /* 0x0000064000017945 */ /* 0x000fe20003800200 */
[--C-:B------:R-:W-:Y:S01]  /*02d0*/  SHF.R.U32.HI R3, RZ, 0x17, R0.reuse ;  /* 0x00000017ff037819 */ /* 0x100fe20000011600 */
[----:B------:R-:W-:Y:S01]  /*02e0*/  IMAD.MOV.U32 R8, RZ, RZ, R0 ;  /* 0x000000ffff087224 */ /* 0x000fe200078e0000 */
[----:B------:R-:W-:Y:S02]  /*02f0*/  LOP3.LUT R7, R5, 0xff, RZ, 0xc0, !PT ;  /* 0x000000ff05077812 */ /* 0x000fe400078ec0ff */
[----:B------:R-:W-:-:S03]  /*0300*/  LOP3.LUT R5, R3, 0xff, RZ, 0xc0, !PT ;  /* 0x000000ff03057812 */ /* 0x000fc600078ec0ff */
[----:B------:R-:W-:Y:S02]  /*0310*/  VIADD R12, R7, 0xffffffff ;  /* 0xffffffff070c7836 */ /* 0x000fe40000000000 */
[----:B------:R-:W-:-:S03]  /*0320*/  VIADD R11, R5, 0xffffffff ;  /* 0xffffffff050b7836 */ /* 0x000fc60000000000 */
[----:B------:R-:W-:-:S04]  /*0330*/  ISETP.GT.U32.AND P0, PT, R12, 0xfd, PT ;  /* 0x000000fd0c00780c */ /* 0x000fc80003f04070 */
[----:B------:R-:W-:-:S13]  /*0340*/  ISETP.GT.U32.OR P0, PT, R11, 0xfd, P0 ;  /* 0x000000fd0b00780c */ /* 0x000fda0000704470 */
[----:B------:R-:W-:Y:S01]  /*0350*/  @!P0 IMAD.MOV.U32 R10, RZ, RZ, RZ ;  /* 0x000000ffff0a8224 */ /* 0x000fe200078e00ff */
[----:B------:R-:W-:Y:S06]  /*0360*/  @!P0 BRA `(.L_x_36) ;  /* 0x0000000000608947 */ /* 0x000fec0003800000 */
[----:B------:R-:W-:Y:S01]  /*0370*/  FSETP.GTU.FTZ.AND P0, PT, |R0|, +INF , PT ;  /* 0x7f8000000000780b */ /* 0x000fe20003f1c200 */
[----:B------:R-:W-:Y:S01]  /*0380*/  IMAD.MOV.U32 R3, RZ, RZ, R9 ;  /* 0x000000ffff037224 */ /* 0x000fe200078e0009 */
        /* <DEDUP_REMOVED lines=22> */
.L_x_36:
[----:B------:R-:W-:Y:S01]  /*04f0*/  LEA R0, R7, 0xc0800000, 0x17 ;  /* 0xc080000007007811 */ /* 0x000fe200078eb8ff */
[----:B------:R-:W-:Y:S01]  /*0500*/  VIADD R5, R5, 0xffffff81 ;  /* 0xffffff8105057836 */ /* 0x000fe20000000000 */
[----:B------:R-:W-:Y:S03]  /*0510*/  BSSY.RECONVERGENT B2, `(.L_x_41) ;  /* 0x0000035000027945 */ /* 0x000fe60003800200 */
[----:B------:R-:W-:Y:S02]  /*0520*/  IMAD.IADD R9, R9, 0x1, -R0 ;  /* 0x0000000109097824 */ /* 0x000fe400078e0a00 */
[C---:B------:R-:W-:Y:S01]  /*0530*/  IMAD R0, R5.reuse, -0x800000, R8 ;  /* 0xff80000005007824 */ /* 0x040fe200078e0208 */
[----:B------:R-:W-:Y:S01]  /*0540*/  IADD3 R5, PT, PT, R5, 0x7f, -R7 ;  /* 0x0000007f05057810 */ /* 0x000fe20007ffe807 */
[----:B------:R-:W0:Y:S01]  /*0550*/  MUFU.RCP R3, R9 ;  /* 0x0000000900037308 */ /* 0x000e220000001000 */
[----:B------:R-:W-:-:S03]  /*0560*/  FADD.FTZ R11, -R9, -RZ ;  /* 0x800000ff090b7221 */ /* 0x000fc60000010100 */
[----:B------:R-:W-:Y:S02]  /*0570*/  IMAD.IADD R5, R5, 0x1, R10 ;  /* 0x0000000105057824 */ /* 0x000fe400078e020a */
        /* <DEDUP_REMOVED lines=20> */
[CC--:B------:R-:W-:Y:S01]  /*06c0*/  FFMA.RZ R3, R12.reuse, R8.reuse, R13 ;  /* 0x000000080c037223 */ /* 0x0c0fe2000000c00d */
[C---:B------:R-:W-:Y:S01]  /*06d0*/  VIADD R10, R7.reuse, 0x20 ;  /* 0x00000020070a7836 */ /* 0x040fe20000000000 */
[C---:B------:R-:W-:Y:S02]  /*06e0*/  ISETP.NE.AND P2, PT, R7.reuse, RZ, PT ;  /* 0x000000ff0700720c */ /* 0x040fe40003f45270 */
[----:B------:R-:W-:Y:S01]  /*06f0*/  ISETP.NE.AND P1, PT, R7, RZ, PT ;  /* 0x000000ff0700720c */ /* 0x000fe20003f25270 */
[----:B------:R-:W-:Y:S01]  /*0700*/  IMAD.MOV R7, RZ, RZ, -R7 ;  /* 0x000000ffff077224 */ /* 0x000fe200078e0a07 */
[----:B------:R-:W-:Y:S01]  /*0710*/  LOP3.LUT R5, R3, 0x7fffff, RZ, 0xc0, !PT ;  /* 0x007fffff03057812 */ /* 0x000fe200078ec0ff */
[CCC-:B------:R-:W-:Y:S01]  /*0720*/  FFMA.RP R3, R12.reuse, R8.reuse, R13.reuse ;  /* 0x000000080c037223 */ /* 0x1c0fe2000000800d */
[----:B------:R-:W-:Y:S02]  /*0730*/  FFMA.RM R8, R12, R8, R13 ;  /* 0x000000080c087223 */ /* 0x000fe4000000400d */
[----:B------:R-:W-:-:S03]  /*0740*/  LOP3.LUT R5, R5, 0x800000, RZ, 0xfc, !PT ;  /* 0x0080000005057812 */ /* 0x000fc600078efcff */
[----:B------:R-:W-:Y:S02]  /*0750*/  FSETP.NEU.FTZ.AND P0, PT, R3, R8, PT ;  /* 0x000000080300720b */ /* 0x000fe40003f1d000 */
[----:B------:R-:W-:Y:S02]  /*0760*/  SHF.L.U32 R10, R5, R10, RZ ;  /* 0x0000000a050a7219 */ /* 0x000fe400000006ff */
[----:B------:R-:W-:Y:S02]  /*0770*/  SEL R8, R7, RZ, P2 ;  /* 0x000000ff07087207 */ /* 0x000fe40001000000 */
[----:B------:R-:W-:Y:S02]  /*0780*/  ISETP.NE.AND P1, PT, R10, RZ, P1 ;  /* 0x000000ff0a00720c */ /* 0x000fe40000f25270 */
[----:B------:R-:W-:Y:S02]  /*0790*/  SHF.R.U32.HI R8, RZ, R8, R5 ;  /* 0x00000008ff087219 */ /* 0x000fe40000011605 */
[----:B------:R-:W-:-:S02]  /*07a0*/  PLOP3.LUT P0, PT, P0, P1, PT, 0xf8, 0x8f ;  /* 0x00000000008f781c */ /* 0x000fc40000703f70 */
[----:B------:R-:W-:Y:S02]  /*07b0*/  SHF.R.U32.HI R10, RZ, 0x1, R8 ;  /* 0x00000001ff0a7819 */ /* 0x000fe40000011608 */
[----:B------:R-:W-:-:S04]  /*07c0*/  SEL R3, RZ, 0x1, !P0 ;  /* 0x00000001ff037807 */ /* 0x000fc80004000000 */
[----:B------:R-:W-:-:S04]  /*07d0*/  LOP3.LUT R3, R3, 0x1, R10, 0xf8, !PT ;  /* 0x0000000103037812 */ /* 0x000fc800078ef80a */
[----:B------:R-:W-:-:S05]  /*07e0*/  LOP3.LUT R3, R3, R8, RZ, 0xc0, !PT ;  /* 0x0000000803037212 */ /* 0x000fca00078ec0ff */
[----:B------:R-:W-:-:S05]  /*07f0*/  IMAD.IADD R3, R10, 0x1, R3 ;  /* 0x000000010a037824 */ /* 0x000fca00078e0203 */
[----:B------:R-:W-:Y:S01]  /*0800*/  LOP3.LUT R0, R3, R0, RZ, 0xfc, !PT ;  /* 0x0000000003007212 */ /* 0x000fe200078efcff */
[----:B------:R-:W-:Y:S06]  /*0810*/  BRA `(.L_x_44) ;  /* 0x0000000000107947 */ /* 0x000fec0003800000 */
.L_x_43:
[----:B------:R-:W-:-:S04]  /*0820*/  LOP3.LUT R0, R0, 0x80000000, RZ, 0xc0, !PT ;  /* 0x8000000000007812 */ /* 0x000fc800078ec0ff */
[----:B------:R-:W-:Y:S01]  /*0830*/  LOP3.LUT R0, R0, 0x7f800000, RZ, 0xfc, !PT ;  /* 0x7f80000000007812 */ /* 0x000fe200078efcff */
[----:B------:R-:W-:Y:S06]  /*0840*/  BRA `(.L_x_44) ;  /* 0x0000000000047947 */ /* 0x000fec0003800000 */
.L_x_42:
[----:B------:R-:W-:-:S07]  /*0850*/  IMAD R0, R5, 0x800000, R0 ;  /* 0x0080000005007824 */ /* 0x000fce00078e0200 */
.L_x_44:
[----:B------:R-:W-:Y:S05]  /*0860*/  BSYNC.RECONVERGENT B2 ;  /* 0x0000000000027941 */ /* 0x000fea0003800200 */
.L_x_41:
[----:B------:R-:W-:Y:S05]  /*0870*/  BRA `(.L_x_45) ;  /* 0x0000000000207947 */ /* 0x000fea0003800000 */
.L_x_40:
[----:B------:R-:W-:-:S04]  /*0880*/  LOP3.LUT R0, R9, 0x80000000, R8, 0x48, !PT ;  /* 0x8000000009007812 */ /* 0x000fc800078e4808 */
[----:B------:R-:W-:Y:S01]  /*0890*/  LOP3.LUT R0, R0, 0x7f800000, RZ, 0xfc, !PT ;  /* 0x7f80000000007812 */ /* 0x000fe200078efcff */
[----:B------:R-:W-:Y:S06]  /*08a0*/  BRA `(.L_x_45) ;  /* 0x0000000000147947 */ /* 0x000fec0003800000 */
.L_x_39:
[----:B------:R-:W-:Y:S01]  /*08b0*/  LOP3.LUT R0, R9, 0x80000000, R8, 0x48, !PT ;  /* 0x8000000009007812 */ /* 0x000fe200078e4808 */
[----:B------:R-:W-:Y:S06]  /*08c0*/  BRA `(.L_x_45) ;  /* 0x00000000000c7947 */ /* 0x000fec0003800000 */
.L_x_38:
[----:B------:R-:W0:Y:S01]  /*08d0*/  MUFU.RSQ R0, -QNAN ;  /* 0xffc0000000007908 */ /* 0x000e220000001400 */
[----:B------:R-:W-:Y:S05]  /*08e0*/  BRA `(.L_x_45) ;  /* 0x0000000000047947 */ /* 0x000fea0003800000 */
.L_x_37:
[----:B------:R-:W-:-:S07]  /*08f0*/  FADD.FTZ R0, R0, R3 ;  /* 0x0000000300007221 */ /* 0x000fce0000010000 */
.L_x_45:
[----:B------:R-:W-:Y:S05]  /*0900*/  BSYNC.RECONVERGENT B1 ;  /* 0x0000000000017941 */ /* 0x000fea0003800200 */
.L_x_35:
[----:B------:R-:W-:-:S04]  /*0910*/  IMAD.MOV.U32 R7, RZ, RZ, 0x0 ;  /* 0x00000000ff077424 */ /* 0x000fc800078e00ff */
[----:B0-----:R-:W-:Y:S05]  /*0920*/  RET.REL.NODEC R6 `(hinge_d_loss_kernel) ;  /* 0xfffffff406b47950 */ /* 0x001fea0003c3ffff */
.L_x_46:
        /* <DEDUP_REMOVED lines=13> */
.L_x_49:


//--------------------- .nv.shared.reserved.0     --------------------------
	.section	.nv.shared.reserved.0,"aw",@nobits
	.weak		__nv_reservedSMEM_offset_0_alias
	.size		__nv_reservedSMEM_offset_0_alias, 0, 64
	.other		__nv_reservedSMEM_offset_0_alias,@"STO_CUDA_RESERVED_SHARED STV_DEFAULT"
__nv_reservedSMEM_offset_0_alias:
	.zero		0
	.zero		64


//--------------------- .nv.constant0.hinge_d_loss_fake_back_kernel --------------------------
	.section	.nv.constant0.hinge_d_loss_fake_back_kernel,"a",@progbits
	.sectionflags	@""
	.align	4
.nv.constant0.hinge_d_loss_fake_back_kernel:
	.zero		920


//--------------------- .nv.constant0.hinge_d_loss_real_back_kernel --------------------------
	.section	.nv.constant0.hinge_d_loss_real_back_kernel,"a",@progbits
	.sectionflags	@""
	.align	4
.nv.constant0.hinge_d_loss_real_back_kernel:
	.zero		920


//--------------------- .nv.constant0.hinge_d_fake_loss_kernel --------------------------
	.section	.nv.constant0.hinge_d_fake_loss_kernel,"a",@progbits
	.sectionflags	@""
	.align	4
.nv.constant0.hinge_d_fake_loss_kernel:
	.zero		916


//--------------------- .nv.constant0.hinge_d_real_loss_kernel --------------------------
	.section	.nv.constant0.hinge_d_real_loss_kernel,"a",@progbits
	.sectionflags	@""
	.align	4
.nv.constant0.hinge_d_real_loss_kernel:
	.zero		916


//--------------------- .nv.constant0.hinge_d_loss_back_kernel --------------------------
	.section	.nv.constant0.hinge_d_loss_back_kernel,"a",@progbits
	.sectionflags	@""
	.align	4
.nv.constant0.hinge_d_loss_back_kernel:
	.zero		932


//--------------------- .nv.constant0.hinge_d_loss_kernel --------------------------
	.section	.nv.constant0.hinge_d_loss_kernel,"a",@progbits
	.sectionflags	@""
	.align	4
.nv.constant0.hinge_d_loss_kernel:
	.zero		924


//--------------------- SYMBOLS --------------------------

	.type		.nv.reservedSmem.offset0,@object
	.size		.nv.reservedSmem.offset0,0x4
